def matmul_kernel(
    a_ptr,
    b_ptr,
    c_ptr,
    M,
    N,
    K,
    stride_am,
    stride_ak,
    stride_bk,
    stride_bn,
    stride_cm,
    stride_cn,
    BLOCK_M: tl.constexpr,
    BLOCK_N: tl.constexpr,
    BLOCK_K: tl.constexpr,
    GROUP_M: tl.constexpr,
):
    pid = tl.program_id(axis=0)
    num_pid_m = tl.cdiv(M, BLOCK_M)
    num_pid_n = tl.cdiv(N, BLOCK_N)
    num_pid_in_group = GROUP_M * num_pid_n
    group_id = pid // num_pid_in_group
    first_pid_m = group_id * GROUP_M
    group_size_m = min(num_pid_m - first_pid_m, GROUP_M)
    pid_m = first_pid_m + ((pid % num_pid_in_group) % group_size_m)
    pid_n = (pid % num_pid_in_group) // group_size_m

    offs_am = (pid_m * BLOCK_M + tl.arange(0, BLOCK_M)) % M
    offs_bn = (pid_n * BLOCK_N + tl.arange(0, BLOCK_N)) % N
    offs_k = tl.arange(0, BLOCK_K)
    a_ptrs = a_ptr + offs_am[:, None] * stride_am + offs_k[None, :] * stride_ak
    b_ptrs = b_ptr + offs_k[:, None] * stride_bk + offs_bn[None, :] * stride_bn

    acc = tl.zeros((BLOCK_M, BLOCK_N), dtype=tl.float32)
    for kk in range(0, tl.cdiv(K, BLOCK_K)):
        a = tl.load(a_ptrs, mask=offs_k[None, :] < K - kk * BLOCK_K, other=0.0)
        b = tl.load(b_ptrs, mask=offs_k[:, None] < K - kk * BLOCK_K, other=0.0)
        acc = tl.dot(a, b, acc)
        a_ptrs += BLOCK_K * stride_ak
        b_ptrs += BLOCK_K * stride_bk

    c = acc.to(c_ptr.dtype.element_ty)
    offs_cm = pid_m * BLOCK_M + tl.arange(0, BLOCK_M)
    offs_cn = pid_n * BLOCK_N + tl.arange(0, BLOCK_N)
    c_ptrs = c_ptr + offs_cm[:, None] * stride_cm + offs_cn[None, :] * stride_cn
    mask = (offs_cm[:, None] < M) & (offs_cn[None, :] < N)
    tl.store(c_ptrs, c, mask=mask)

# config = {"BLOCK_K": 64, "BLOCK_M": 16, "BLOCK_N": 128, "GROUP_M": 8, "arch": "sm_90", "dtype": "bf16", "num_ctas": 1, "num_stages": 2, "num_warps": 8}
# arch = sm_90


// ===== COMPILED SASS (sm_90a) =====

	.target	sm_90a

	.elftype	@"ET_EXEC"


//--------------------- .note.nv.tkinfo           --------------------------
	.section	.note.nv.tkinfo,"",@"SHT_NOTE"
	.sectionflags	@"SHF_NOTE_NV_TKINFO"
	.tkinfo
        /*0018*/ 	.word	0x00000002
        /*0030*/ 	.string	""
        /*0030*/ 	.string	"ptxas"
        /*0030*/ 	.string	"Cuda compilation tools, release 13.0, V13.0.88"
        /*0030*/ 	.string	"Build cuda_13.0.r13.0/compiler.36424714_0"
        /*0030*/ 	.string	"-v  -suppress-debug-info  -lineinfo  -arch sm_90a "



//--------------------- .note.nv.cuinfo           --------------------------
	.section	.note.nv.cuinfo,"",@"SHT_NOTE"
	.sectionflags	@"SHF_NOTE_NV_CUINFO"
        /*0018*/ 	.short	0x0002
        /*001a*/ 	.short	0x005a
        /*001c*/ 	.short	0x0082
	.zero		2


//--------------------- .nv.info                  --------------------------
	.section	.nv.info,"",@"SHT_CUDA_INFO"
	.align	4


	//----- nvinfo : EIATTR_REGCOUNT
	.align		4
        /*0000*/ 	.byte	0x04, 0x2f
        /*0002*/ 	.short	(.L_1 - .L_0)
	.align		4
.L_0:
        /*0004*/ 	.word	index@(matmul_kernel)
        /*0008*/ 	.word	0x0000009e


	//----- nvinfo : EIATTR_FRAME_SIZE
	.align		4
.L_1:
        /*000c*/ 	.byte	0x04, 0x11
        /*000e*/ 	.short	(.L_3 - .L_2)
	.align		4
.L_2:
        /*0010*/ 	.word	index@(matmul_kernel)
        /*0014*/ 	.word	0x00000000


	//----- nvinfo : EIATTR_MIN_STACK_SIZE
	.align		4
.L_3:
        /*0018*/ 	.byte	0x04, 0x12
        /*001a*/ 	.short	(.L_5 - .L_4)
	.align		4
.L_4:
        /*001c*/ 	.word	index@(matmul_kernel)
        /*0020*/ 	.word	0x00000000
.L_5:


//--------------------- .nv.compat                --------------------------
	.section	.nv.compat,"",@"SHT_CUDA_COMPAT_INFO"
	.align	4
        /*0000*/ 	.byte	0x02, 0x09, 0x01, 0x00, 0x02, 0x02, 0x01, 0x00, 0x02, 0x05, 0x05, 0x00, 0x03, 0x07, 0x01, 0x01
        /*0010*/ 	.byte	0x02, 0x03, 0x00, 0x00, 0x02, 0x06, 0x01, 0x00, 0x04, 0x0b, 0x08, 0x00, 0x00, 0x00, 0x00, 0x00
        /*0020*/ 	.byte	0x00, 0x00, 0x00, 0x00


//--------------------- .nv.info.matmul_kernel    --------------------------
	.section	.nv.info.matmul_kernel,"",@"SHT_CUDA_INFO"
	.sectionflags	@""
	.align	4


	//----- nvinfo : EIATTR_CUDA_API_VERSION
	.align		4
        /*0000*/ 	.byte	0x04, 0x37
        /*0002*/ 	.short	(.L_7 - .L_6)
.L_6:
        /*0004*/ 	.word	0x00000082


	//----- nvinfo : EIATTR_KPARAM_INFO
	.align		4
.L_7:
        /*0008*/ 	.byte	0x04, 0x17
        /*000a*/ 	.short	(.L_9 - .L_8)
.L_8:
        /*000c*/ 	.word	0x00000000
        /*0010*/ 	.short	0x000d
        /*0012*/ 	.short	0x0048
        /*0014*/ 	.byte	0x00, 0xf4, 0x21, 0x00


	//----- nvinfo : EIATTR_KPARAM_INFO
	.align		4
.L_9:
        /*0018*/ 	.byte	0x04, 0x17
        /*001a*/ 	.short	(.L_11 - .L_10)
.L_10:
        /*001c*/ 	.word	0x00000000
        /*0020*/ 	.short	0x000c
        /*0022*/ 	.short	0x0040
        /*0024*/ 	.byte	0x00, 0xf4, 0x21, 0x00


	//----- nvinfo : EIATTR_KPARAM_INFO
	.align		4
.L_11:
        /*0028*/ 	.byte	0x04, 0x17
        /*002a*/ 	.short	(.L_13 - .L_12)
.L_12:
        /*002c*/ 	.word	0x00000000
        /*0030*/ 	.short	0x000b
        /*0032*/ 	.short	0x0038
        /*0034*/ 	.byte	0x00, 0xf0, 0x11, 0x00


	//----- nvinfo : EIATTR_KPARAM_INFO
	.align		4
.L_13:
        /*0038*/ 	.byte	0x04, 0x17
        /*003a*/ 	.short	(.L_15 - .L_14)
.L_14:
        /*003c*/ 	.word	0x00000000
        /*0040*/ 	.short	0x000a
        /*0042*/ 	.short	0x0034
        /*0044*/ 	.byte	0x00, 0xf0, 0x11, 0x00


	//----- nvinfo : EIATTR_KPARAM_INFO
	.align		4
.L_15:
        /*0048*/ 	.byte	0x04, 0x17
        /*004a*/ 	.short	(.L_17 - .L_16)
.L_16:
        /*004c*/ 	.word	0x00000000
        /*0050*/ 	.short	0x0009
        /*0052*/ 	.short	0x0030
        /*0054*/ 	.byte	0x00, 0xf0, 0x11, 0x00


	//----- nvinfo : EIATTR_KPARAM_INFO
	.align		4
.L_17:
        /*0058*/ 	.byte	0x04, 0x17
        /*005a*/ 	.short	(.L_19 - .L_18)
.L_18:
        /*005c*/ 	.word	0x00000000
        /*0060*/ 	.short	0x0008
        /*0062*/ 	.short	0x002c
        /*0064*/ 	.byte	0x00, 0xf0, 0x11, 0x00


	//----- nvinfo : EIATTR_KPARAM_INFO
	.align		4
.L_19:
        /*0068*/ 	.byte	0x04, 0x17
        /*006a*/ 	.short	(.L_21 - .L_20)
.L_20:
        /*006c*/ 	.word	0x00000000
        /*0070*/ 	.short	0x0007
        /*0072*/ 	.short	0x0028
        /*0074*/ 	.byte	0x00, 0xf0, 0x11, 0x00


	//----- nvinfo : EIATTR_KPARAM_INFO
	.align		4
.L_21:
        /*0078*/ 	.byte	0x04, 0x17
        /*007a*/ 	.short	(.L_23 - .L_22)
.L_22:
        /*007c*/ 	.word	0x00000000
        /*0080*/ 	.short	0x0006
        /*0082*/ 	.short	0x0024
        /*0084*/ 	.byte	0x00, 0xf0, 0x11, 0x00


	//----- nvinfo : EIATTR_KPARAM_INFO
	.align		4
.L_23:
        /*0088*/ 	.byte	0x04, 0x17
        /*008a*/ 	.short	(.L_25 - .L_24)
.L_24:
        /*008c*/ 	.word	0x00000000
        /*0090*/ 	.short	0x0005
        /*0092*/ 	.short	0x0020
        /*0094*/ 	.byte	0x00, 0xf0, 0x11, 0x00


	//----- nvinfo : EIATTR_KPARAM_INFO
	.align		4
.L_25:
        /*0098*/ 	.byte	0x04, 0x17
        /*009a*/ 	.short	(.L_27 - .L_26)
.L_26:
        /*009c*/ 	.word	0x00000000
        /*00a0*/ 	.short	0x0004
        /*00a2*/ 	.short	0x001c
        /*00a4*/ 	.byte	0x00, 0xf0, 0x11, 0x00


	//----- nvinfo : EIATTR_KPARAM_INFO
	.align		4
.L_27:
        /*00a8*/ 	.byte	0x04, 0x17
        /*00aa*/ 	.short	(.L_29 - .L_28)
.L_28:
        /*00ac*/ 	.word	0x00000000
        /*00b0*/ 	.short	0x0003
        /*00b2*/ 	.short	0x0018
        /*00b4*/ 	.byte	0x00, 0xf0, 0x11, 0x00


	//----- nvinfo : EIATTR_KPARAM_INFO
	.align		4
.L_29:
        /*00b8*/ 	.byte	0x04, 0x17
        /*00ba*/ 	.short	(.L_31 - .L_30)
.L_30:
        /*00bc*/ 	.word	0x00000000
        /*00c0*/ 	.short	0x0002
        /*00c2*/ 	.short	0x0010
        /*00c4*/ 	.byte	0x00, 0xf4, 0x21, 0x00


	//----- nvinfo : EIATTR_KPARAM_INFO
	.align		4
.L_31:
        /*00c8*/ 	.byte	0x04, 0x17
        /*00ca*/ 	.short	(.L_33 - .L_32)
.L_32:
        /*00cc*/ 	.word	0x00000000
        /*00d0*/ 	.short	0x0001
        /*00d2*/ 	.short	0x0008
        /*00d4*/ 	.byte	0x00, 0xf4, 0x21, 0x00


	//----- nvinfo : EIATTR_KPARAM_INFO
	.align		4
.L_33:
        /*00d8*/ 	.byte	0x04, 0x17
        /*00da*/ 	.short	(.L_35 - .L_34)
.L_34:
        /*00dc*/ 	.word	0x00000000
        /*00e0*/ 	.short	0x0000
        /*00e2*/ 	.short	0x0000
        /*00e4*/ 	.byte	0x00, 0xf4, 0x21, 0x00


	//----- nvinfo : EIATTR_SPARSE_MMA_MASK
	.align		4
.L_35:
        /*00e8*/ 	.byte	0x03, 0x50
        /*00ea*/ 	.short	0x0000


	//----- nvinfo : EIATTR_MAXREG_COUNT
	.align		4
        /*00ec*/ 	.byte	0x03, 0x1b
        /*00ee*/ 	.short	0x00ff


	//----- nvinfo : EIATTR_NUM_BARRIERS
	.align		4
        /*00f0*/ 	.byte	0x02, 0x4c
        /*00f2*/ 	.byte	0x01
	.zero		1


	//----- nvinfo : EIATTR_MERCURY_ISA_VERSION
	.align		4
        /*00f4*/ 	.byte	0x03, 0x5f
        /*00f6*/ 	.short	0x0101


	//----- nvinfo : EIATTR_EXIT_INSTR_OFFSETS
	.align		4
        /*00f8*/ 	.byte	0x04, 0x1c
        /*00fa*/ 	.short	(.L_37 - .L_36)


	//   ....[0]....
.L_36:
        /*00fc*/ 	.word	0x00003de0


	//   ....[1]....
        /*0100*/ 	.word	0x00003e10


	//----- nvinfo : EIATTR_REQNTID
	.align		4
.L_37:
        /*0104*/ 	.byte	0x04, 0x10
        /*0106*/ 	.short	(.L_39 - .L_38)
.L_38:
        /*0108*/ 	.word	0x00000100
        /*010c*/ 	.word	0x00000001
        /*0110*/ 	.word	0x00000001


	//----- nvinfo : EIATTR_CBANK_PARAM_SIZE
	.align		4
.L_39:
        /*0114*/ 	.byte	0x03, 0x19
        /*0116*/ 	.short	0x0050


	//----- nvinfo : EIATTR_PARAM_CBANK
	.align		4
        /*0118*/ 	.byte	0x04, 0x0a
        /*011a*/ 	.short	(.L_41 - .L_40)
	.align		4
.L_40:
        /*011c*/ 	.word	index@(.nv.constant0.matmul_kernel)
        /*0120*/ 	.short	0x0210
        /*0122*/ 	.short	0x0050


	//----- nvinfo : EIATTR_SW_WAR
	.align		4
.L_41:
        /*0124*/ 	.byte	0x04, 0x36
        /*0126*/ 	.short	(.L_43 - .L_42)
.L_42:
        /*0128*/ 	.word	0x00000008
.L_43:


//--------------------- .nv.callgraph             --------------------------
	.section	.nv.callgraph,"",@"SHT_CUDA_CALLGRAPH"
	.align	4
	.sectionentsize	8
	.align		4
        /*0000*/ 	.word	0x00000000
	.align		4
        /*0004*/ 	.word	0xffffffff
	.align		4
        /*0008*/ 	.word	0x00000000
	.align		4
        /*000c*/ 	.word	0xfffffffe
	.align		4
        /*0010*/ 	.word	0x00000000
	.align		4
        /*0014*/ 	.word	0xfffffffd
	.align		4
        /*0018*/ 	.word	0x00000000
	.align		4
        /*001c*/ 	.word	0xfffffffc


//--------------------- .text.matmul_kernel       --------------------------
	.section	.text.matmul_kernel,"ax",@progbits
	.align	128
        .global         matmul_kernel
        .type           matmul_kernel,@function
        .size           matmul_kernel,(.L_x_3 - matmul_kernel)
        .other          matmul_kernel,@"STO_CUDA_ENTRY STV_DEFAULT"
matmul_kernel:
.text.matmul_kernel:
[----:B------:R-:W-:Y:S08]  /*0000*/  LDC R1, c[0x0][0x28] ;  /* 0x00000a00ff017b82 */ /* 0x000ff00000000800 */
[----:B------:R-:W0:Y:S01]  /*0010*/  LDC.64 R16, c[0x0][0x228] ;  /* 0x00008a00ff107b82 */ /* 0x000e220000000a00 */
[----:B------:R-:W1:Y:S01]  /*0020*/  S2R R5, SR_CTAID.X ;  /* 0x0000000000057919 */ /* 0x000e620000002500 */
[----:B------:R-:W-:Y:S01]  /*0030*/  ULDC UR4, c[0x0][0x230] ;  /* 0x00008c0000047ab9 */ /* 0x000fe20000000800 */
[----:B------:R-:W-:Y:S01]  /*0040*/  UMOV UR5, 0x400 ;  /* 0x0000040000057882 */ /* 0x000fe20000000000 */
[----:B------:R-:W-:Y:S01]  /*0050*/  UIADD3 UR4, UR4, 0x3f, URZ ;  /* 0x0000003f04047890 */ /* 0x000fe2000fffe03f */
[----:B------:R-:W2:Y:S01]  /*0060*/  S2R R82, SR_TID.X ;  /* 0x0000000000527919 */ /* 0x000ea20000002100 */
[----:B------:R-:W-:-:S02]  /*0070*/  ULDC.64 UR8, c[0x0][0x208] ;  /* 0x0000820000087ab9 */ /* 0x000fc40000000a00 */
[----:B------:R-:W3:Y:S01]  /*0080*/  S2UR UR6, SR_CgaCtaId ;  /* 0x00000000000679c3 */ /* 0x000ee20000008800 */
[----:B------:R-:W-:Y:S01]  /*0090*/  UISETP.GT.AND UP0, UPT, UR4, 0x3f, UPT ;  /* 0x0000003f0400788c */ /* 0x000fe2000bf04270 */
[----:B0-----:R-:W-:-:S05]  /*00a0*/  VIADD R0, R17, 0x7f ;  /* 0x0000007f11007836 */ /* 0x001fca0000000000 */
[----:B------:R-:W-:Y:S01]  /*00b0*/  SHF.R.S32.HI R3, RZ, 0x1f, R0 ;  /* 0x0000001fff037819 */ /* 0x000fe20000011400 */
[----:B---3--:R-:W-:-:S03]  /*00c0*/  ULEA UR5, UR6, UR5, 0x18 ;  /* 0x0000000506057291 */ /* 0x008fc6000f8ec03f */
[----:B------:R-:W-:Y:S02]  /*00d0*/  LEA.HI R3, R3, R0, RZ, 0x7 ;  /* 0x0000000003037211 */ /* 0x000fe400078f38ff */
[----:B-1----:R-:W-:Y:S02]  /*00e0*/  IABS R8, R5 ;  /* 0x0000000500087213 */ /* 0x002fe40000000000 */
[----:B------:R-:W-:Y:S02]  /*00f0*/  SHF.R.S32.HI R3, RZ, 0x7, R3 ;  /* 0x00000007ff037819 */ /* 0x000fe40000011403 */
[C---:B--2---:R-:W-:Y:S02]  /*0100*/  LOP3.LUT R79, R82.reuse, 0xf, RZ, 0xc0, !PT ;  /* 0x0000000f524f7812 */ /* 0x044fe400078ec0ff */
[----:B------:R-:W-:Y:S01]  /*0110*/  SHF.R.U32.HI R78, RZ, 0x4, R82 ;  /* 0x00000004ff4e7819 */ /* 0x000fe20000011652 */
[----:B------:R-:W-:Y:S01]  /*0120*/  IMAD.SHL.U32 R4, R3, 0x8, RZ ;  /* 0x0000000803047824 */ /* 0x000fe200078e00ff */
[----:B------:R-:W-:-:S02]  /*0130*/  LEA.HI R80, R82, 0x30, RZ, 0x1c ;  /* 0x0000003052507811 */ /* 0x000fc400078fe0ff */
[----:B------:R-:W-:Y:S02]  /*0140*/  SGXT.U32 R78, R78, 0x4 ;  /* 0x000000044e4e781a */ /* 0x000fe40000000000 */
[-C--:B------:R-:W-:Y:S02]  /*0150*/  IABS R7, R4.reuse ;  /* 0x0000000400077213 */ /* 0x080fe40000000000 */
[----:B------:R-:W-:Y:S02]  /*0160*/  IABS R10, R4 ;  /* 0x00000004000a7213 */ /* 0x000fe40000000000 */
[----:B------:R-:W0:Y:S08]  /*0170*/  I2F.RP R0, R7 ;  /* 0x0000000700007306 */ /* 0x000e300000209400 */
[----:B0-----:R-:W0:Y:S02]  /*0180*/  MUFU.RCP R0, R0 ;  /* 0x0000000000007308 */ /* 0x001e240000001000 */
[----:B0-----:R-:W-:-:S02]  /*0190*/  VIADD R2, R0, 0xffffffe ;  /* 0x0ffffffe00027836 */ /* 0x001fc40000000000 */
[----:B------:R-:W-:-:S04]  /*01a0*/  IMAD.MOV R0, RZ, RZ, -R10 ;  /* 0x000000ffff007224 */ /* 0x000fc800078e0a0a */
[----:B------:R0:W1:Y:S02]  /*01b0*/  F2I.FTZ.U32.TRUNC.NTZ R3, R2 ;  /* 0x0000000200037305 */ /* 0x000064000021f000 */
[----:B0-----:R-:W-:Y:S02]  /*01c0*/  IMAD.MOV.U32 R2, RZ, RZ, RZ ;  /* 0x000000ffff027224 */ /* 0x001fe400078e00ff */
[----:B-1----:R-:W-:-:S04]  /*01d0*/  IMAD.MOV R6, RZ, RZ, -R3 ;  /* 0x000000ffff067224 */ /* 0x002fc800078e0a03 */
[----:B------:R-:W-:Y:S02]  /*01e0*/  IMAD R9, R6, R7, RZ ;  /* 0x0000000706097224 */ /* 0x000fe400078e02ff */
[----:B------:R-:W-:Y:S02]  /*01f0*/  IMAD.MOV.U32 R6, RZ, RZ, R8 ;  /* 0x000000ffff067224 */ /* 0x000fe400078e0008 */
[----:B------:R-:W-:-:S06]  /*0200*/  IMAD.HI.U32 R3, R3, R9, R2 ;  /* 0x0000000903037227 */ /* 0x000fcc00078e0002 */
[----:B------:R-:W-:-:S04]  /*0210*/  IMAD.HI.U32 R3, R3, R6, RZ ;  /* 0x0000000603037227 */ /* 0x000fc800078e00ff */
[----:B------:R-:W-:-:S05]  /*0220*/  IMAD R0, R3, R0, R6 ;  /* 0x0000000003007224 */ /* 0x000fca00078e0206 */
[----:B------:R-:W-:-:S13]  /*0230*/  ISETP.GT.U32.AND P1, PT, R7, R0, PT ;  /* 0x000000000700720c */ /* 0x000fda0003f24070 */
[----:B------:R-:W-:Y:S02]  /*0240*/  @!P1 IMAD.IADD R0, R0, 0x1, -R7 ;  /* 0x0000000100009824 */ /* 0x000fe400078e0a07 */
[----:B------:R-:W-:Y:S01]  /*0250*/  @!P1 VIADD R3, R3, 0x1 ;  /* 0x0000000103039836 */ /* 0x000fe20000000000 */
[----:B------:R-:W-:Y:S02]  /*0260*/  ISETP.NE.AND P1, PT, R4, RZ, PT ;  /* 0x000000ff0400720c */ /* 0x000fe40003f25270 */
[----:B------:R-:W-:Y:S02]  /*0270*/  ISETP.GE.U32.AND P0, PT, R0, R7, PT ;  /* 0x000000070000720c */ /* 0x000fe40003f06070 */
[----:B------:R-:W-:-:S04]  /*0280*/  LOP3.LUT R0, R5, R4, RZ, 0x3c, !PT ;  /* 0x0000000405007212 */ /* 0x000fc800078e3cff */
[----:B------:R-:W-:Y:S01]  /*0290*/  ISETP.GE.AND P2, PT, R0, RZ, PT ;  /* 0x000000ff0000720c */ /* 0x000fe20003f46270 */
[----:B------:R-:W-:-:S06]  /*02a0*/  VIADD R0, R16, 0xf ;  /* 0x0000000f10007836 */ /* 0x000fcc0000000000 */
[----:B------:R-:W-:-:S04]  /*02b0*/  @P0 VIADD R3, R3, 0x1 ;  /* 0x0000000103030836 */ /* 0x000fc80000000000 */
[----:B------:R-:W-:Y:S01]  /*02c0*/  IMAD.MOV.U32 R2, RZ, RZ, R3 ;  /* 0x000000ffff027224 */ /* 0x000fe200078e0003 */
[----:B------:R-:W-:-:S03]  /*02d0*/  SHF.R.S32.HI R3, RZ, 0x1f, R0 ;  /* 0x0000001fff037819 */ /* 0x000fc60000011400 */
[----:B------:R-:W-:Y:S01]  /*02e0*/  @!P2 IMAD.MOV R2, RZ, RZ, -R2 ;  /* 0x000000ffff02a224 */ /* 0x000fe200078e0a02 */
[----:B------:R-:W-:Y:S02]  /*02f0*/  @!P1 LOP3.LUT R2, RZ, R4, RZ, 0x33, !PT ;  /* 0x00000004ff029212 */ /* 0x000fe400078e33ff */
[----:B------:R-:W-:-:S03]  /*0300*/  LEA.HI R3, R3, R0, RZ, 0x4 ;  /* 0x0000000003037211 */ /* 0x000fc600078f20ff */
[----:B------:R-:W-:Y:S02]  /*0310*/  IMAD.SHL.U32 R6, R2, 0x8, RZ ;  /* 0x0000000802067824 */ /* 0x000fe400078e00ff */
[----:B------:R-:W-:-:S03]  /*0320*/  IMAD.MOV R2, RZ, RZ, -R2 ;  /* 0x000000ffff027224 */ /* 0x000fc600078e0a02 */
[----:B------:R-:W-:Y:S01]  /*0330*/  LEA.HI.SX32 R3, R3, -R6, 0x1c ;  /* 0x8000000603037211 */ /* 0x000fe200078fe2ff */
[----:B------:R-:W-:-:S03]  /*0340*/  IMAD R4, R4, R2, R5 ;  /* 0x0000000204047224 */ /* 0x000fc600078e0205 */
[----:B------:R-:W-:Y:S02]  /*0350*/  VIMNMX R11, R3, 0x8, PT ;  /* 0x00000008030b7848 */ /* 0x000fe40003fe0100 */
[----:B------:R-:W-:Y:S02]  /*0360*/  IABS R9, R4 ;  /* 0x0000000400097213 */ /* 0x000fe40000000000 */
[----:B------:R-:W-:-:S04]  /*0370*/  IABS R7, R11 ;  /* 0x0000000b00077213 */ /* 0x000fc80000000000 */
[----:B------:R-:W0:Y:S08]  /*0380*/  I2F.RP R0, R7 ;  /* 0x0000000700007306 */ /* 0x000e300000209400 */
[----:B0-----:R-:W0:Y:S02]  /*0390*/  MUFU.RCP R0, R0 ;  /* 0x0000000000007308 */ /* 0x001e240000001000 */
[----:B0-----:R-:W-:-:S06]  /*03a0*/  VIADD R3, R0, 0xffffffe ;  /* 0x0ffffffe00037836 */ /* 0x001fcc0000000000 */
[----:B------:R-:W0:Y:S02]  /*03b0*/  F2I.FTZ.U32.TRUNC.NTZ R3, R3 ;  /* 0x0000000300037305 */ /* 0x000e24000021f000 */
[----:B0-----:R-:W-:-:S04]  /*03c0*/  IMAD.MOV R8, RZ, RZ, -R3 ;  /* 0x000000ffff087224 */ /* 0x001fc800078e0a03 */
[----:B------:R-:W-:Y:S01]  /*03d0*/  IMAD.MOV.U32 R2, RZ, RZ, R8 ;  /* 0x000000ffff027224 */ /* 0x000fe200078e0008 */
[----:B------:R-:W-:-:S03]  /*03e0*/  IABS R8, R11 ;  /* 0x0000000b00087213 */ /* 0x000fc60000000000 */
[----:B------:R-:W-:Y:S02]  /*03f0*/  IMAD R5, R2, R7, RZ ;  /* 0x0000000702057224 */ /* 0x000fe400078e02ff */
[----:B------:R-:W-:Y:S02]  /*0400*/  IMAD.MOV.U32 R2, RZ, RZ, RZ ;  /* 0x000000ffff027224 */ /* 0x000fe400078e00ff */
[----:B------:R-:W-:Y:S02]  /*0410*/  IMAD.MOV R0, RZ, RZ, -R8 ;  /* 0x000000ffff007224 */ /* 0x000fe400078e0a08 */
        /* <DEDUP_REMOVED lines=9> */
[----:B------:R-:W-:-:S07]  /*04b0*/  ISETP.GE.AND P2, PT, R0, RZ, PT ;  /* 0x000000ff0000720c */ /* 0x000fce0003f46270 */
[----:B------:R-:W-:Y:S01]  /*04c0*/  @P0 VIADD R2, R2, 0x1 ;  /* 0x0000000102020836 */ /* 0x000fe20000000000 */
[----:B------:R-:W-:-:S05]  /*04d0*/  PLOP3.LUT P0, PT, PT, PT, UP0, 0x80, 0x0 ;  /* 0x000000000000781c */ /* 0x000fca0003f0f008 */
[----:B------:R-:W-:Y:S01]  /*04e0*/  @!P2 IMAD.MOV R2, RZ, RZ, -R2 ;  /* 0x000000ffff02a224 */ /* 0x000fe200078e0a02 */
[----:B------:R-:W-:-:S05]  /*04f0*/  @!P1 LOP3.LUT R2, RZ, R11, RZ, 0x33, !PT ;  /* 0x0000000bff029212 */ /* 0x000fca00078e33ff */
[----:B------:R-:W-:Y:S02]  /*0500*/  IMAD.MOV R0, RZ, RZ, -R2 ;  /* 0x000000ffff007224 */ /* 0x000fe400078e0a02 */
[----:B------:R-:W-:Y:S01]  /*0510*/  @!P0 IMAD.SHL.U32 R81, R82, 0x20, RZ ;  /* 0x0000002052518824 */ /* 0x000fe200078e00ff */
[----:B------:R-:W-:Y:S01]  /*0520*/  @!P0 CS2R R28, SRZ ;  /* 0x00000000001c8805 */ /* 0x000fe2000001ff00 */
[----:B------:R-:W-:Y:S01]  /*0530*/  IMAD R0, R11, R0, R4 ;  /* 0x000000000b007224 */ /* 0x000fe200078e0204 */
[----:B------:R-:W-:Y:S01]  /*0540*/  @!P0 CS2R R30, SRZ ;  /* 0x00000000001e8805 */ /* 0x000fe2000001ff00 */
[----:B------:R-:W-:Y:S01]  /*0550*/  IMAD.SHL.U32 R77, R2, 0x80, RZ ;  /* 0x00000080024d7824 */ /* 0x000fe200078e00ff */
[----:B------:R-:W-:Y:S01]  /*0560*/  @!P0 LOP3.LUT R81, R81, 0x60, RZ, 0xc0, !PT ;  /* 0x0000006051518812 */ /* 0x000fe200078ec0ff */
[----:B------:R-:W-:-:S04]  /*0570*/  IMAD.IADD R0, R6, 0x1, R0 ;  /* 0x0000000106007824 */ /* 0x000fc800078e0200 */
[----:B------:R-:W-:Y:S01]  /*0580*/  IMAD R79, R0, 0x10, R79 ;  /* 0x00000010004f7824 */ /* 0x000fe200078e024f */
[----:B------:R-:W-:Y:S06]  /*0590*/  @!P0 BRA `(.L_x_0) ;  /* 0x0000003000cc8947 */ /* 0x000fec0003800000 */
[----:B------:R-:W-:Y:S01]  /*05a0*/  IABS R12, R16 ;  /* 0x00000010000c7213 */ /* 0x000fe20000000000 */
[C---:B------:R-:W-:Y:S01]  /*05b0*/  IMAD.SHL.U32 R81, R82.reuse, 0x20, RZ ;  /* 0x0000002052517824 */ /* 0x040fe200078e00ff */
[----:B------:R-:W-:Y:S01]  /*05c0*/  IABS R3, R17 ;  /* 0x0000001100037213 */ /* 0x000fe20000000000 */
[----:B------:R-:W-:Y:S01]  /*05d0*/  IMAD.SHL.U32 R19, R82, 0x2, RZ ;  /* 0x0000000252137824 */ /* 0x000fe200078e00ff */
[----:B------:R-:W0:Y:S01]  /*05e0*/  I2F.RP R2, R12 ;  /* 0x0000000c00027306 */ /* 0x000e220000209400 */
[----:B------:R-:W-:Y:S01]  /*05f0*/  IABS R8, R79 ;  /* 0x0000004f00087213 */ /* 0x000fe20000000000 */
[----:B------:R-:W-:Y:S01]  /*0600*/  ULDC UR7, c[0x0][0x238] ;  /* 0x00008e0000077ab9 */ /* 0x000fe20000000800 */
[----:B------:R-:W-:Y:S01]  /*0610*/  ISETP.NE.AND P1, PT, R16, RZ, PT ;  /* 0x000000ff1000720c */ /* 0x000fe20003f25270 */
[----:B------:R-:W-:Y:S01]  /*0620*/  IMAD R93, R80, UR7, RZ ;  /* 0x00000007505d7c24 */ /* 0x000fe2000f8e02ff */
[C---:B------:R-:W-:Y:S01]  /*0630*/  LOP3.LUT R126, R78.reuse, 0x20, RZ, 0xfc, !PT ;  /* 0x000000204e7e7812 */ /* 0x040fe200078efcff */
[C---:B------:R-:W-:Y:S01]  /*0640*/  IMAD R99, R78.reuse, UR7, RZ ;  /* 0x000000074e637c24 */ /* 0x040fe2000f8e02ff */
[----:B------:R-:W-:Y:S01]  /*0650*/  LOP3.LUT R127, R78, 0x10, RZ, 0xfc, !PT ;  /* 0x000000104e7f7812 */ /* 0x000fe200078efcff */
[----:B------:R-:W1:Y:S01]  /*0660*/  I2F.RP R0, R3 ;  /* 0x0000000300007306 */ /* 0x000e620000209400 */
[----:B------:R-:W-:Y:S01]  /*0670*/  ULDC.64 UR10, c[0x0][0x210] ;  /* 0x00008400000a7ab9 */ /* 0x000fe20000000a00 */
[----:B------:R-:W-:Y:S01]  /*0680*/  IMAD R95, R126, UR7, RZ ;  /* 0x000000077e5f7c24 */ /* 0x000fe2000f8e02ff */
[----:B------:R-:W-:Y:S01]  /*0690*/  ULDC UR6, c[0x0][0x240] ;  /* 0x0000900000067ab9 */ /* 0x000fe20000000800 */
[----:B------:R-:W-:Y:S01]  /*06a0*/  IMAD R97, R127, UR7, RZ ;  /* 0x000000077f617c24 */ /* 0x000fe2000f8e02ff */
[----:B------:R-:W2:Y:S01]  /*06b0*/  LDC R105, c[0x0][0x23c] ;  /* 0x00008f00ff697b82 */ /* 0x000ea20000000800 */
[----:B------:R-:W-:-:S02]  /*06c0*/  LOP3.LUT R88, R82, 0x3f, RZ, 0xc0, !PT ;  /* 0x0000003f52587812 */ /* 0x000fc400078ec0ff */
[----:B0-----:R-:W0:Y:S08]  /*06d0*/  MUFU.RCP R2, R2 ;  /* 0x0000000200027308 */ /* 0x001e300000001000 */
[----:B-1----:R-:W1:Y:S01]  /*06e0*/  MUFU.RCP R0, R0 ;  /* 0x0000000000007308 */ /* 0x002e620000001000 */
[----:B0-----:R-:W-:-:S07]  /*06f0*/  VIADD R6, R2, 0xffffffe ;  /* 0x0ffffffe02067836 */ /* 0x001fce0000000000 */
[----:B------:R0:W3:Y:S01]  /*0700*/  F2I.FTZ.U32.TRUNC.NTZ R7, R6 ;  /* 0x0000000600077305 */ /* 0x0000e2000021f000 */
[----:B--2---:R-:W-:Y:S02]  /*0710*/  IMAD.SHL.U32 R101, R105, 0x40, RZ ;  /* 0x0000004069657824 */ /* 0x004fe400078e00ff */
[----:B------:R-:W-:Y:S02]  /*0720*/  IMAD R105, R88, R105, RZ ;  /* 0x0000006958697224 */ /* 0x000fe400078e02ff */
[----:B-1----:R-:W-:Y:S01]  /*0730*/  VIADD R4, R0, 0xffffffe ;  /* 0x0ffffffe00047836 */ /* 0x002fe20000000000 */
[----:B------:R-:W-:Y:S01]  /*0740*/  SHF.R.U32.HI R0, RZ, 0x6, R82 ;  /* 0x00000006ff007819 */ /* 0x000fe20000011652 */
[----:B0-----:R-:W-:Y:S02]  /*0750*/  IMAD.MOV.U32 R6, RZ, RZ, RZ ;  /* 0x000000ffff067224 */ /* 0x001fe400078e00ff */
[----:B------:R0:W1:Y:S01]  /*0760*/  F2I.FTZ.U32.TRUNC.NTZ R5, R4 ;  /* 0x0000000400057305 */ /* 0x000062000021f000 */
[----:B------:R-:W-:Y:S01]  /*0770*/  SGXT.U32 R0, R0, 0x2 ;  /* 0x000000020000781a */ /* 0x000fe20000000000 */
[----:B---3--:R-:W-:-:S03]  /*0780*/  IMAD.MOV R9, RZ, RZ, -R7 ;  /* 0x000000ffff097224 */ /* 0x008fc600078e0a07 */
[----:B------:R-:W-:Y:S02]  /*0790*/  LOP3.LUT R21, R77, R0, RZ, 0xfc, !PT ;  /* 0x000000004d157212 */ /* 0x000fe400078efcff */
[----:B------:R-:W-:Y:S01]  /*07a0*/  LOP3.LUT R0, R82, 0x7, RZ, 0xc0, !PT ;  /* 0x0000000752007812 */ /* 0x000fe200078ec0ff */
[----:B------:R-:W-:Y:S01]  /*07b0*/  IMAD R9, R9, R12, RZ ;  /* 0x0000000c09097224 */ /* 0x000fe200078e02ff */
[C---:B------:R-:W-:Y:S01]  /*07c0*/  LOP3.LUT R10, R21.reuse, 0x7c, RZ, 0xfc, !PT ;  /* 0x0000007c150a7812 */ /* 0x040fe200078efcff */
[----:B0-----:R-:W-:Y:S01]  /*07d0*/  IMAD.MOV.U32 R4, RZ, RZ, RZ ;  /* 0x000000ffff047224 */ /* 0x001fe200078e00ff */
[----:B------:R-:W-:Y:S01]  /*07e0*/  LOP3.LUT R11, R21, 0x78, RZ, 0xfc, !PT ;  /* 0x00000078150b7812 */ /* 0x000fe200078efcff */
[----:B------:R-:W-:Y:S01]  /*07f0*/  IMAD.HI.U32 R7, R7, R9, R6 ;  /* 0x0000000907077227 */ /* 0x000fe200078e0006 */
[----:B------:R-:W-:Y:S02]  /*0800*/  IABS R6, R10 ;  /* 0x0000000a00067213 */ /* 0x000fe40000000000 */
[C---:B------:R-:W-:Y:S01]  /*0810*/  LOP3.LUT R13, R21.reuse, 0x74, RZ, 0xfc, !PT ;  /* 0x00000074150d7812 */ /* 0x040fe200078efcff */
[----:B-1----:R-:W-:Y:S01]  /*0820*/  IMAD.MOV R2, RZ, RZ, -R5 ;  /* 0x000000ffff027224 */ /* 0x002fe200078e0a05 */
[----:B------:R-:W-:Y:S01]  /*0830*/  LOP3.LUT R15, R21, 0x70, RZ, 0xfc, !PT ;  /* 0x00000070150f7812 */ /* 0x000fe200078efcff */
[----:B------:R-:W-:Y:S01]  /*0840*/  IMAD.HI.U32 R7, R7, R8, RZ ;  /* 0x0000000807077227 */ /* 0x000fe200078e00ff */
[----:B------:R-:W-:-:S02]  /*0850*/  ISETP.GE.AND P5, PT, R10, RZ, PT ;  /* 0x000000ff0a00720c */ /* 0x000fc40003fa6270 */
[----:B------:R-:W-:Y:S01]  /*0860*/  ISETP.GE.AND P4, PT, R11, RZ, PT ;  /* 0x000000ff0b00720c */ /* 0x000fe20003f86270 */
[----:B------:R-:W-:Y:S01]  /*0870*/  IMAD.MOV R7, RZ, RZ, -R7 ;  /* 0x000000ffff077224 */ /* 0x000fe200078e0a07 */
[C---:B------:R-:W-:Y:S01]  /*0880*/  LOP3.LUT R23, R21.reuse, 0x4c, RZ, 0xfc, !PT ;  /* 0x0000004c15177812 */ /* 0x040fe200078efcff */
[----:B------:R-:W-:Y:S01]  /*0890*/  IMAD R9, R2, R3, RZ ;  /* 0x0000000302097224 */ /* 0x000fe200078e02ff */
[----:B------:R-:W-:Y:S01]  /*08a0*/  LOP3.LUT R25, R21, 0x48, RZ, 0xfc, !PT ;  /* 0x0000004815197812 */ /* 0x000fe200078efcff */
[C---:B------:R-:W-:Y:S01]  /*08b0*/  IMAD R7, R12.reuse, R7, R8 ;  /* 0x000000070c077224 */ /* 0x040fe200078e0208 */
[----:B------:R-:W-:Y:S01]  /*08c0*/  IABS R8, R11 ;  /* 0x0000000b00087213 */ /* 0x000fe20000000000 */
[----:B------:R-:W-:Y:S01]  /*08d0*/  IMAD.HI.U32 R4, R5, R9, R4 ;  /* 0x0000000905047227 */ /* 0x000fe200078e0004 */
[----:B------:R-:W-:Y:S02]  /*08e0*/  LOP3.LUT R5, R81, 0x1c00, RZ, 0xc0, !PT ;  /* 0x00001c0051057812 */ /* 0x000fe400078ec0ff */
[----:B------:R-:W-:Y:S01]  /*08f0*/  ISETP.GT.U32.AND P0, PT, R12, R7, PT ;  /* 0x000000070c00720c */ /* 0x000fe20003f04070 */
[C---:B------:R-:W-:Y:S01]  /*0900*/  IMAD.SHL.U32 R2, R0.reuse, 0x10, RZ ;  /* 0x0000001000027824 */ /* 0x040fe200078e00ff */
[----:B------:R-:W-:Y:S01]  /*0910*/  IABS R9, R13 ;  /* 0x0000000d00097213 */ /* 0x000fe20000000000 */
[----:B------:R-:W-:Y:S01]  /*0920*/  IMAD R5, R0, 0x80, R5 ;  /* 0x0000008000057824 */ /* 0x000fe200078e0205 */
[----:B------:R-:W-:Y:S01]  /*0930*/  LOP3.LUT R11, R21, 0x68, RZ, 0xfc, !PT ;  /* 0x00000068150b7812 */ /* 0x000fe200078efcff */
[----:B------:R-:W-:Y:S01]  /*0940*/  IMAD.HI.U32 R0, R4, R6, RZ ;  /* 0x0000000604007227 */ /* 0x000fe200078e00ff */
[----:B------:R-:W-:-:S02]  /*0950*/  LOP3.LUT R76, R2, 0x30, R19, 0x78, !PT ;  /* 0x00000030024c7812 */ /* 0x000fc400078e7813 */
[----:B------:R-:W-:Y:S01]  /*0960*/  IABS R14, R11 ;  /* 0x0000000b000e7213 */ /* 0x000fe20000000000 */
[----:B------:R-:W-:Y:S01]  /*0970*/  IMAD.HI.U32 R2, R4, R8, RZ ;  /* 0x0000000804027227 */ /* 0x000fe200078e00ff */
[----:B------:R-:W-:Y:S02]  /*0980*/  IABS R26, R23 ;  /* 0x00000017001a7213 */ /* 0x000fe40000000000 */
[----:B------:R-:W-:Y:S01]  /*0990*/  LOP3.LUT R27, R21, 0x44, RZ, 0xfc, !PT ;  /* 0x00000044151b7812 */ /* 0x000fe200078efcff */
[----:B------:R-:W-:Y:S01]  /*09a0*/  @!P0 IMAD.IADD R7, R7, 0x1, -R12 ;  /* 0x0000000107078824 */ /* 0x000fe200078e0a0c */
[C---:B------:R-:W-:Y:S01]  /*09b0*/  LOP3.LUT R29, R21.reuse, 0x38, RZ, 0xfc, !PT ;  /* 0x00000038151d7812 */ /* 0x040fe200078efcff */
[----:B------:R-:W-:Y:S01]  /*09c0*/  IMAD.MOV R0, RZ, RZ, -R0 ;  /* 0x000000ffff007224 */ /* 0x000fe200078e0a00 */
[----:B------:R-:W-:Y:S01]  /*09d0*/  LOP3.LUT R31, R21, 0x8, RZ, 0xfc, !PT ;  /* 0x00000008151f7812 */ /* 0x000fe200078efcff */
[----:B------:R-:W-:Y:S01]  /*09e0*/  IMAD.IADD R76, R5, 0x1, R76 ;  /* 0x00000001054c7824 */ /* 0x000fe200078e024c */
[----:B------:R-:W-:Y:S01]  /*09f0*/  ISETP.GT.U32.AND P0, PT, R12, R7, PT ;  /* 0x000000070c00720c */ /* 0x000fe20003f04070 */
[----:B------:R-:W-:Y:S01]  /*0a00*/  IMAD.MOV R2, RZ, RZ, -R2 ;  /* 0x000000ffff027224 */ /* 0x000fe200078e0a02 */
[----:B------:R-:W-:Y:S01]  /*0a10*/  IABS R34, R29 ;  /* 0x0000001d00227213 */ /* 0x000fe20000000000 */
[----:B------:R-:W-:Y:S01]  /*0a20*/  IMAD.HI.U32 R5, R4, R9, RZ ;  /* 0x0000000904057227 */ /* 0x000fe200078e00ff */
[----:B------:R-:W-:-:S02]  /*0a30*/  IABS R56, R31 ;  /* 0x0000001f00387213 */ /* 0x000fc40000000000 */
[----:B------:R-:W-:Y:S01]  /*0a40*/  LOP3.LUT R33, R21, 0x4, RZ, 0xfc, !PT ;  /* 0x0000000415217812 */ /* 0x000fe200078efcff */
[C---:B------:R-:W-:Y:S01]  /*0a50*/  IMAD R0, R3.reuse, R0, R6 ;  /* 0x0000000003007224 */ /* 0x040fe200078e0206 */
[----:B------:R-:W-:Y:S01]  /*0a60*/  IABS R60, R21 ;  /* 0x00000015003c7213 */ /* 0x000fe20000000000 */
[C---:B------:R-:W-:Y:S01]  /*0a70*/  IMAD R6, R3.reuse, R2, R8 ;  /* 0x0000000203067224 */ /* 0x040fe200078e0208 */
[----:B------:R-:W-:Y:S01]  /*0a80*/  IABS R2, R15 ;  /* 0x0000000f00027213 */ /* 0x000fe20000000000 */
[----:B------:R-:W-:Y:S01]  /*0a90*/  IMAD.MOV R10, RZ, RZ, -R5 ;  /* 0x000000ffff0a7224 */ /* 0x000fe200078e0a05 */
[----:B------:R-:W-:Y:S01]  /*0aa0*/  ISETP.GT.U32.AND P2, PT, R3, R0, PT ;  /* 0x000000000300720c */ /* 0x000fe20003f44070 */
[----:B------:R-:W-:Y:S01]  /*0ab0*/  @!P0 IMAD.IADD R7, R7, 0x1, -R12 ;  /* 0x0000000107078824 */ /* 0x000fe200078e0a0c */
[C---:B------:R-:W-:Y:S01]  /*0ac0*/  ISETP.GT.U32.AND P3, PT, R3.reuse, R6, PT ;  /* 0x000000060300720c */ /* 0x040fe20003f64070 */
[----:B------:R-:W-:Y:S01]  /*0ad0*/  IMAD R8, R3, R10, R9 ;  /* 0x0000000a03087224 */ /* 0x000fe200078e0209 */
[----:B------:R-:W-:Y:S01]  /*0ae0*/  ISETP.GE.AND P0, PT, R79, RZ, PT ;  /* 0x000000ff4f00720c */ /* 0x000fe20003f06270 */
[----:B------:R-:W-:Y:S01]  /*0af0*/  IMAD.MOV.U32 R10, RZ, RZ, R2 ;  /* 0x000000ffff0a7224 */ /* 0x000fe200078e0002 */
[----:B------:R-:W-:-:S02]  /*0b00*/  LOP3.LUT R9, R21, 0x6c, RZ, 0xfc, !PT ;  /* 0x0000006c15097812 */ /* 0x000fc400078efcff */
[C---:B------:R-:W-:Y:S01]  /*0b10*/  ISETP.GT.U32.AND P6, PT, R3.reuse, R8, PT ;  /* 0x000000080300720c */ /* 0x040fe20003fc4070 */
[----:B------:R-:W-:Y:S01]  /*0b20*/  IMAD.HI.U32 R2, R4, R10, RZ ;  /* 0x0000000a04027227 */ /* 0x000fe200078e00ff */
[----:B------:R-:W-:Y:S02]  /*0b30*/  IABS R12, R9 ;  /* 0x00000009000c7213 */ /* 0x000fe40000000000 */
[----:B------:R-:W-:Y:S01]  /*0b40*/  IABS R58, R33 ;  /* 0x00000021003a7213 */ /* 0x000fe20000000000 */
[----:B------:R-:W-:Y:S01]  /*0b50*/  IMAD.MOV R5, RZ, RZ, -R2 ;  /* 0x000000ffff057224 */ /* 0x000fe200078e0a02 */
[----:B------:R-:W-:Y:S01]  /*0b60*/  LOP3.LUT R92, R76, 0x40, RZ, 0x3c, !PT ;  /* 0x000000404c5c7812 */ /* 0x000fe200078e3cff */
[----:B------:R-:W-:Y:S02]  /*0b70*/  @!P2 IMAD.IADD R0, R0, 0x1, -R3 ;  /* 0x000000010000a824 */ /* 0x000fe400078e0a03 */
[----:B------:R-:W-:Y:S02]  /*0b80*/  IMAD.MOV.U32 R2, RZ, RZ, R7 ;  /* 0x000000ffff027224 */ /* 0x000fe400078e0007 */
[----:B------:R-:W-:-:S02]  /*0b90*/  IMAD R10, R3, R5, R10 ;  /* 0x00000005030a7224 */ /* 0x000fc400078e020a */
[--C-:B------:R-:W-:Y:S01]  /*0ba0*/  @!P3 IMAD.IADD R6, R6, 0x1, -R3.reuse ;  /* 0x000000010606b824 */ /* 0x100fe200078e0a03 */
[C---:B------:R-:W-:Y:S01]  /*0bb0*/  ISETP.GT.U32.AND P3, PT, R3.reuse, R0, PT ;  /* 0x000000000300720c */ /* 0x040fe20003f64070 */
[----:B------:R-:W-:Y:S01]  /*0bc0*/  @!P0 IMAD.MOV R2, RZ, RZ, -R2 ;  /* 0x000000ffff028224 */ /* 0x000fe200078e0a02 */
[C---:B------:R-:W-:Y:S01]  /*0bd0*/  ISETP.GT.U32.AND P0, PT, R3.reuse, R10, PT ;  /* 0x0000000a0300720c */ /* 0x040fe20003f04070 */
[----:B------:R-:W-:Y:S01]  /*0be0*/  @!P6 IMAD.IADD R8, R8, 0x1, -R3 ;  /* 0x000000010808e824 */ /* 0x000fe200078e0a03 */
[C---:B------:R-:W-:Y:S01]  /*0bf0*/  ISETP.GT.U32.AND P2, PT, R3.reuse, R6, PT ;  /* 0x000000060300720c */ /* 0x040fe20003f44070 */
[C---:B------:R-:W-:Y:S01]  /*0c00*/  IMAD.HI.U32 R5, R4.reuse, R12, RZ ;  /* 0x0000000c04057227 */ /* 0x040fe200078e00ff */
[----:B------:R-:W-:Y:S02]  /*0c10*/  @!P1 LOP3.LUT R2, RZ, R16, RZ, 0x33, !PT ;  /* 0x00000010ff029212 */ /* 0x000fe400078e33ff */
[----:B------:R-:W-:Y:S01]  /*0c20*/  ISETP.GT.U32.AND P6, PT, R3, R8, PT ;  /* 0x000000080300720c */ /* 0x000fe20003fc4070 */
[----:B------:R-:W-:Y:S01]  /*0c30*/  IMAD.HI.U32 R7, R4, R14, RZ ;  /* 0x0000000e04077227 */ /* 0x000fe200078e00ff */
[----:B------:R-:W-:-:S02]  /*0c40*/  ISETP.GE.AND P1, PT, R13, RZ, PT ;  /* 0x000000ff0d00720c */ /* 0x000fc40003f26270 */
[----:B------:R-:W-:Y:S01]  /*0c50*/  IABS R13, R27 ;  /* 0x0000001b000d7213 */ /* 0x000fe20000000000 */
[----:B------:R-:W-:Y:S02]  /*0c60*/  IMAD.MOV R5, RZ, RZ, -R5 ;  /* 0x000000ffff057224 */ /* 0x000fe400078e0a05 */
[----:B------:R-:W-:Y:S01]  /*0c70*/  @!P3 IMAD.IADD R0, R0, 0x1, -R3 ;  /* 0x000000010000b824 */ /* 0x000fe200078e0a03 */
[----:B------:R-:W-:Y:S01]  /*0c80*/  ISETP.GE.AND P3, PT, R15, RZ, PT ;  /* 0x000000ff0f00720c */ /* 0x000fe20003f66270 */
[----:B------:R-:W-:Y:S01]  /*0c90*/  IMAD.MOV R7, RZ, RZ, -R7 ;  /* 0x000000ffff077224 */ /* 0x000fe200078e0a07 */
[----:B------:R-:W-:Y:S01]  /*0ca0*/  LOP3.LUT R15, R21, 0x50, RZ, 0xfc, !PT ;  /* 0x00000050150f7812 */ /* 0x000fe200078efcff */
[----:B------:R-:W-:Y:S02]  /*0cb0*/  IMAD R12, R3, R5, R12 ;  /* 0x00000005030c7224 */ /* 0x000fe400078e020c */
[--C-:B------:R-:W-:Y:S01]  /*0cc0*/  @!P0 IMAD.IADD R10, R10, 0x1, -R3.reuse ;  /* 0x000000010a0a8824 */ /* 0x100fe200078e0a03 */
[----:B------:R-:W-:Y:S01]  /*0cd0*/  IABS R24, R15 ;  /* 0x0000000f00187213 */ /* 0x000fe20000000000 */
[----:B------:R-:W-:Y:S01]  /*0ce0*/  @!P2 IMAD.IADD R6, R6, 0x1, -R3 ;  /* 0x000000010606a824 */ /* 0x000fe200078e0a03 */
[----:B------:R-:W-:Y:S01]  /*0cf0*/  ISETP.GE.AND P2, PT, R9, RZ, PT ;  /* 0x000000ff0900720c */ /* 0x000fe20003f46270 */
[C---:B------:R-:W-:Y:S01]  /*0d00*/  IMAD R14, R3.reuse, R7, R14 ;  /* 0x00000007030e7224 */ /* 0x040fe200078e020e */
[----:B------:R-:W-:Y:S01]  /*0d10*/  ISETP.GT.U32.AND P0, PT, R3, R10, PT ;  /* 0x0000000a0300720c */ /* 0x000fe20003f04070 */
[----:B------:R-:W-:Y:S01]  /*0d20*/  IMAD.MOV.U32 R5, RZ, RZ, R0 ;  /* 0x000000ffff057224 */ /* 0x000fe200078e0000 */
[----:B------:R-:W-:Y:S01]  /*0d30*/  LOP3.LUT R0, R21, 0x64, RZ, 0xfc, !PT ;  /* 0x0000006415007812 */ /* 0x000fe200078efcff */
[----:B------:R-:W-:Y:S01]  /*0d40*/  @!P4 IMAD.MOV R6, RZ, RZ, -R6 ;  /* 0x000000ffff06c224 */ /* 0x000fe200078e0a06 */
[C---:B------:R-:W-:Y:S01]  /*0d50*/  ISETP.GT.U32.AND P4, PT, R3.reuse, R14, PT ;  /* 0x0000000e0300720c */ /* 0x040fe20003f84070 */
[----:B------:R-:W-:Y:S01]  /*0d60*/  @!P5 IMAD.MOV R5, RZ, RZ, -R5 ;  /* 0x000000ffff05d224 */ /* 0x000fe200078e0a05 */
[----:B------:R-:W-:Y:S01]  /*0d70*/  ISETP.GT.U32.AND P5, PT, R3, R12, PT ;  /* 0x0000000c0300720c */ /* 0x000fe20003fa4070 */
[----:B------:R-:W-:Y:S01]  /*0d80*/  @!P6 IMAD.IADD R8, R8, 0x1, -R3 ;  /* 0x000000010808e824 */ /* 0x000fe200078e0a03 */
[----:B------:R-:W-:-:S02]  /*0d90*/  IABS R7, R0 ;  /* 0x0000000000077213 */ /* 0x000fc40000000000 */
[----:B------:R-:W-:Y:S01]  /*0da0*/  ISETP.GE.AND P6, PT, R11, RZ, PT ;  /* 0x000000ff0b00720c */ /* 0x000fe20003fc6270 */
[----:B------:R-:W-:Y:S01]  /*0db0*/  @!P1 IMAD.MOV R8, RZ, RZ, -R8 ;  /* 0x000000ffff089224 */ /* 0x000fe200078e0a08 */
[----:B------:R-:W-:Y:S01]  /*0dc0*/  ISETP.GE.AND P1, PT, R0, RZ, PT ;  /* 0x000000ff0000720c */ /* 0x000fe20003f26270 */
[--C-:B------:R-:W-:Y:S01]  /*0dd0*/  @!P0 IMAD.IADD R10, R10, 0x1, -R3.reuse ;  /* 0x000000010a0a8824 */ /* 0x100fe200078e0a03 */
[C---:B------:R-:W-:Y:S02]  /*0de0*/  LOP3.LUT R0, R21.reuse, 0x60, RZ, 0xfc, !PT ;  /* 0x0000006015007812 */ /* 0x040fe400078efcff */
[----:B------:R-:W-:Y:S01]  /*0df0*/  LOP3.LUT R9, R21, 0x5c, RZ, 0xfc, !PT ;  /* 0x0000005c15097812 */ /* 0x000fe200078efcff */
[--C-:B------:R-:W-:Y:S01]  /*0e00*/  @!P4 IMAD.IADD R14, R14, 0x1, -R3.reuse ;  /* 0x000000010e0ec824 */ /* 0x100fe200078e0a03 */
[----:B------:R-:W-:Y:S01]  /*0e10*/  ISETP.GE.AND P0, PT, R0, RZ, PT ;  /* 0x000000ff0000720c */ /* 0x000fe20003f06270 */
[----:B------:R-:W-:Y:S01]  /*0e20*/  @!P5 IMAD.IADD R12, R12, 0x1, -R3 ;  /* 0x000000010c0cd824 */ /* 0x000fe200078e0a03 */
[----:B------:R-:W-:Y:S01]  /*0e30*/  IABS R16, R0 ;  /* 0x0000000000107213 */ /* 0x000fe20000000000 */
[----:B------:R-:W-:Y:S01]  /*0e40*/  IMAD.HI.U32 R0, R4, R7, RZ ;  /* 0x0000000704007227 */ /* 0x000fe200078e00ff */
[----:B------:R-:W-:-:S02]  /*0e50*/  ISETP.GT.U32.AND P4, PT, R3, R14, PT ;  /* 0x0000000e0300720c */ /* 0x000fc40003f84070 */
[----:B------:R-:W-:Y:S01]  /*0e60*/  ISETP.GT.U32.AND P5, PT, R3, R12, PT ;  /* 0x0000000c0300720c */ /* 0x000fe20003fa4070 */
[----:B------:R-:W-:Y:S01]  /*0e70*/  IMAD.MOV R0, RZ, RZ, -R0 ;  /* 0x000000ffff007224 */ /* 0x000fe200078e0a00 */
[----:B------:R-:W-:Y:S01]  /*0e80*/  IABS R18, R9 ;  /* 0x0000000900127213 */ /* 0x000fe20000000000 */
[----:B------:R-:W-:Y:S01]  /*0e90*/  @!P3 IMAD.MOV R10, RZ, RZ, -R10 ;  /* 0x000000ffff0ab224 */ /* 0x000fe200078e0a0a */
[----:B------:R-:W-:Y:S01]  /*0ea0*/  ISETP.GE.AND P3, PT, R9, RZ, PT ;  /* 0x000000ff0900720c */ /* 0x000fe20003f66270 */
[----:B------:R-:W-:Y:S01]  /*0eb0*/  IMAD R0, R3, R0, R7 ;  /* 0x0000000003007224 */ /* 0x000fe200078e0207 */
[----:B------:R-:W-:Y:S01]  /*0ec0*/  LOP3.LUT R11, R21, 0x58, RZ, 0xfc, !PT ;  /* 0x00000058150b7812 */ /* 0x000fe200078efcff */
[----:B------:R-:W-:-:S03]  /*0ed0*/  IMAD.HI.U32 R7, R4, R16, RZ ;  /* 0x0000001004077227 */ /* 0x000fc600078e00ff */
[----:B------:R-:W-:Y:S01]  /*0ee0*/  IABS R20, R11 ;  /* 0x0000000b00147213 */ /* 0x000fe20000000000 */
[----:B------:R-:W-:Y:S02]  /*0ef0*/  IMAD.MOV R7, RZ, RZ, -R7 ;  /* 0x000000ffff077224 */ /* 0x000fe400078e0a07 */
[----:B------:R-:W-:-:S04]  /*0f00*/  IMAD.HI.U32 R9, R4, R18, RZ ;  /* 0x0000001204097227 */ /* 0x000fc800078e00ff */
[--C-:B------:R-:W-:Y:S01]  /*0f10*/  @!P5 IMAD.IADD R12, R12, 0x1, -R3.reuse ;  /* 0x000000010c0cd824 */ /* 0x100fe200078e0a03 */
[----:B------:R-:W-:Y:S01]  /*0f20*/  ISETP.GT.U32.AND P5, PT, R3, R0, PT ;  /* 0x000000000300720c */ /* 0x000fe20003fa4070 */
[----:B------:R-:W-:Y:S01]  /*0f30*/  @!P4 IMAD.IADD R14, R14, 0x1, -R3 ;  /* 0x000000010e0ec824 */ /* 0x000fe200078e0a03 */
[----:B------:R-:W-:Y:S01]  /*0f40*/  ISETP.GE.AND P4, PT, R11, RZ, PT ;  /* 0x000000ff0b00720c */ /* 0x000fe20003f86270 */
[C---:B------:R-:W-:Y:S01]  /*0f50*/  IMAD R16, R3.reuse, R7, R16 ;  /* 0x0000000703107224 */ /* 0x040fe200078e0210 */
[----:B------:R-:W-:Y:S01]  /*0f60*/  IABS R11, R25 ;  /* 0x00000019000b7213 */ /* 0x000fe20000000000 */
[----:B------:R-:W-:Y:S02]  /*0f70*/  IMAD.MOV R9, RZ, RZ, -R9 ;  /* 0x000000ffff097224 */ /* 0x000fe400078e0a09 */
[----:B------:R-:W-:Y:S01]  /*0f80*/  @!P6 IMAD.MOV R14, RZ, RZ, -R14 ;  /* 0x000000ffff0ee224 */ /* 0x000fe200078e0a0e */
[C---:B------:R-:W-:Y:S01]  /*0f90*/  ISETP.GT.U32.AND P6, PT, R3.reuse, R16, PT ;  /* 0x000000100300720c */ /* 0x040fe20003fc4070 */
[----:B------:R-:W-:Y:S01]  /*0fa0*/  IMAD R18, R3, R9, R18 ;  /* 0x0000000903127224 */ /* 0x000fe200078e0212 */
[----:B------:R-:W-:Y:S01]  /*0fb0*/  LOP3.LUT R9, R21, 0x54, RZ, 0xfc, !PT ;  /* 0x0000005415097812 */ /* 0x000fe200078efcff */
[----:B------:R-:W-:-:S03]  /*0fc0*/  IMAD.HI.U32 R7, R4, R20, RZ ;  /* 0x0000001404077227 */ /* 0x000fc600078e00ff */
[----:B------:R-:W-:Y:S01]  /*0fd0*/  IABS R22, R9 ;  /* 0x0000000900167213 */ /* 0x000fe20000000000 */
[----:B------:R-:W-:Y:S02]  /*0fe0*/  IMAD.MOV R7, RZ, RZ, -R7 ;  /* 0x000000ffff077224 */ /* 0x000fe400078e0a07 */
[----:B------:R-:W-:Y:S01]  /*0ff0*/  @!P5 IMAD.IADD R0, R0, 0x1, -R3 ;  /* 0x000000010000d824 */ /* 0x000fe200078e0a03 */
[----:B------:R-:W-:Y:S01]  /*1000*/  ISETP.GE.AND P5, PT, R9, RZ, PT ;  /* 0x000000ff0900720c */ /* 0x000fe20003fa6270 */
[C---:B------:R-:W-:Y:S02]  /*1010*/  IMAD R20, R3.reuse, R7, R20 ;  /* 0x0000000703147224 */ /* 0x040fe400078e0214 */
[----:B------:R-:W-:Y:S01]  /*1020*/  @!P2 IMAD.MOV R12, RZ, RZ, -R12 ;  /* 0x000000ffff0ca224 */ /* 0x000fe200078e0a0c */
[----:B------:R-:W-:Y:S01]  /*1030*/  ISETP.GT.U32.AND P2, PT, R3, R0, PT ;  /* 0x000000000300720c */ /* 0x000fe20003f44070 */
[----:B------:R-:W-:-:S04]  /*1040*/  IMAD.HI.U32 R7, R4, R22, RZ ;  /* 0x0000001604077227 */ /* 0x000fc800078e00ff */
[----:B------:R-:W-:Y:S02]  /*1050*/  @!P6 IMAD.IADD R16, R16, 0x1, -R3 ;  /* 0x000000011010e824 */ /* 0x000fe400078e0a03 */
[----:B------:R-:W-:Y:S02]  /*1060*/  IMAD.MOV R7, RZ, RZ, -R7 ;  /* 0x000000ffff077224 */ /* 0x000fe400078e0a07 */
[----:B------:R-:W-:Y:S01]  /*1070*/  IMAD.HI.U32 R9, R4, R24, RZ ;  /* 0x0000001804097227 */ /* 0x000fe200078e00ff */
[----:B------:R-:W-:-:S03]  /*1080*/  ISETP.GT.U32.AND P6, PT, R3, R16, PT ;  /* 0x000000100300720c */ /* 0x000fc60003fc4070 */
[----:B------:R-:W-:Y:S02]  /*1090*/  IMAD R22, R3, R7, R22 ;  /* 0x0000000703167224 */ /* 0x000fe400078e0216 */
[----:B------:R-:W-:-:S04]  /*10a0*/  IMAD.HI.U32 R7, R4, R26, RZ ;  /* 0x0000001a04077227 */ /* 0x000fc800078e00ff */
[----:B------:R-:W-:Y:S02]  /*10b0*/  IMAD.MOV R7, RZ, RZ, -R7 ;  /* 0x000000ffff077224 */ /* 0x000fe400078e0a07 */
[--C-:B------:R-:W-:Y:S01]  /*10c0*/  @!P2 IMAD.IADD R0, R0, 0x1, -R3.reuse ;  /* 0x000000010000a824 */ /* 0x100fe200078e0a03 */
[C---:B------:R-:W-:Y:S01]  /*10d0*/  ISETP.GT.U32.AND P2, PT, R3.reuse, R18, PT ;  /* 0x000000120300720c */ /* 0x040fe20003f44070 */
[C---:B------:R-:W-:Y:S02]  /*10e0*/  IMAD R26, R3.reuse, R7, R26 ;  /* 0x00000007031a7224 */ /* 0x040fe400078e021a */
[----:B------:R-:W-:Y:S01]  /*10f0*/  @!P6 IMAD.IADD R16, R16, 0x1, -R3 ;  /* 0x000000011010e824 */ /* 0x000fe200078e0a03 */
[----:B------:R-:W-:Y:S01]  /*1100*/  ISETP.GT.U32.AND P6, PT, R3, R20, PT ;  /* 0x000000140300720c */ /* 0x000fe20003fc4070 */
[----:B------:R-:W-:Y:S02]  /*1110*/  IMAD.MOV.U32 R7, RZ, RZ, R0 ;  /* 0x000000ffff077224 */ /* 0x000fe400078e0000 */
[----:B------:R-:W-:-:S02]  /*1120*/  IMAD.MOV R9, RZ, RZ, -R9 ;  /* 0x000000ffff097224 */ /* 0x000fc400078e0a09 */
[----:B------:R-:W-:Y:S01]  /*1130*/  @!P1 IMAD.MOV R7, RZ, RZ, -R7 ;  /* 0x000000ffff079224 */ /* 0x000fe200078e0a07 */
[C---:B------:R-:W-:Y:S01]  /*1140*/  ISETP.GT.U32.AND P1, PT, R3.reuse, R22, PT ;  /* 0x000000160300720c */ /* 0x040fe20003f24070 */
[----:B------:R-:W-:Y:S02]  /*1150*/  IMAD R24, R3, R9, R24 ;  /* 0x0000000903187224 */ /* 0x000fe400078e0218 */
[----:B------:R-:W-:Y:S02]  /*1160*/  @!P2 IMAD.IADD R18, R18, 0x1, -R3 ;  /* 0x000000011212a824 */ /* 0x000fe400078e0a03 */
[----:B------:R-:W-:-:S03]  /*1170*/  IMAD.HI.U32 R9, R4, R11, RZ ;  /* 0x0000000b04097227 */ /* 0x000fc600078e00ff */
[C---:B------:R-:W-:Y:S01]  /*1180*/  ISETP.GT.U32.AND P2, PT, R3.reuse, R18, PT ;  /* 0x000000120300720c */ /* 0x040fe20003f44070 */
[----:B------:R-:W-:Y:S01]  /*1190*/  @!P6 IMAD.IADD R20, R20, 0x1, -R3 ;  /* 0x000000011414e824 */ /* 0x000fe200078e0a03 */
[----:B------:R-:W-:Y:S01]  /*11a0*/  ISETP.GT.U32.AND P6, PT, R3, R26, PT ;  /* 0x0000001a0300720c */ /* 0x000fe20003fc4070 */
[----:B------:R-:W-:-:S04]  /*11b0*/  IMAD.HI.U32 R0, R4, R13, RZ ;  /* 0x0000000d04007227 */ /* 0x000fc800078e00ff */
[----:B------:R-:W-:Y:S01]  /*11c0*/  @!P1 IMAD.IADD R22, R22, 0x1, -R3 ;  /* 0x0000000116169824 */ /* 0x000fe200078e0a03 */
[C---:B------:R-:W-:Y:S01]  /*11d0*/  ISETP.GT.U32.AND P1, PT, R3.reuse, R20, PT ;  /* 0x000000140300720c */ /* 0x040fe20003f24070 */
[----:B------:R-:W-:Y:S02]  /*11e0*/  IMAD.MOV R28, RZ, RZ, -R9 ;  /* 0x000000ffff1c7224 */ /* 0x000fe400078e0a09 */
[----:B------:R-:W-:Y:S01]  /*11f0*/  @!P0 IMAD.MOV R16, RZ, RZ, -R16 ;  /* 0x000000ffff108224 */ /* 0x000fe200078e0a10 */
[C---:B------:R-:W-:Y:S01]  /*1200*/  ISETP.GT.U32.AND P0, PT, R3.reuse, R24, PT ;  /* 0x000000180300720c */ /* 0x040fe20003f04070 */
[----:B------:R-:W-:Y:S02]  /*1210*/  IMAD.MOV R30, RZ, RZ, -R0 ;  /* 0x000000ffff1e7224 */ /* 0x000fe400078e0a00 */
[C---:B------:R-:W-:Y:S02]  /*1220*/  IMAD R0, R3.reuse, R28, R11 ;  /* 0x0000001c03007224 */ /* 0x040fe400078e020b */
[----:B------:R-:W-:Y:S01]  /*1230*/  IMAD R28, R3, R30, R13 ;  /* 0x0000001e031c7224 */ /* 0x000fe200078e020d */
[----:B------:R-:W-:Y:S01]  /*1240*/  LOP3.LUT R13, R21, 0x40, RZ, 0xfc, !PT ;  /* 0x00000040150d7812 */ /* 0x000fe200078efcff */
[--C-:B------:R-:W-:Y:S01]  /*1250*/  @!P2 IMAD.IADD R18, R18, 0x1, -R3.reuse ;  /* 0x000000011212a824 */ /* 0x100fe200078e0a03 */
[----:B------:R-:W-:Y:S01]  /*1260*/  ISETP.GE.AND P2, PT, R15, RZ, PT ;  /* 0x000000ff0f00720c */ /* 0x000fe20003f46270 */
[--C-:B------:R-:W-:Y:S01]  /*1270*/  @!P1 IMAD.IADD R20, R20, 0x1, -R3.reuse ;  /* 0x0000000114149824 */ /* 0x100fe200078e0a03 */
[----:B------:R-:W-:Y:S01]  /*1280*/  ISETP.GT.U32.AND P1, PT, R3, R0, PT ;  /* 0x000000000300720c */ /* 0x000fe20003f24070 */
[----:B------:R-:W-:Y:S01]  /*1290*/  @!P3 IMAD.MOV R18, RZ, RZ, -R18 ;  /* 0x000000ffff12b224 */ /* 0x000fe200078e0a12 */
[----:B------:R-:W-:Y:S01]  /*12a0*/  IABS R30, R13 ;  /* 0x0000000d001e7213 */ /* 0x000fe20000000000 */
[--C-:B------:R-:W-:Y:S01]  /*12b0*/  @!P0 IMAD.IADD R24, R24, 0x1, -R3.reuse ;  /* 0x0000000118188824 */ /* 0x100fe200078e0a03 */
[----:B------:R-:W-:Y:S01]  /*12c0*/  LOP3.LUT R15, R21, 0x3c, RZ, 0xfc, !PT ;  /* 0x0000003c150f7812 */ /* 0x000fe200078efcff */
[----:B------:R-:W-:Y:S01]  /*12d0*/  @!P6 IMAD.IADD R26, R26, 0x1, -R3 ;  /* 0x000000011a1ae824 */ /* 0x000fe200078e0a03 */
[C---:B------:R-:W-:Y:S01]  /*12e0*/  ISETP.GT.U32.AND P0, PT, R3.reuse, R22, PT ;  /* 0x000000160300720c */ /* 0x040fe20003f04070 */
[----:B------:R-:W-:Y:S01]  /*12f0*/  IMAD.HI.U32 R9, R4, R30, RZ ;  /* 0x0000001e04097227 */ /* 0x000fe200078e00ff */
[----:B------:R-:W-:-:S02]  /*1300*/  ISETP.GT.U32.AND P3, PT, R3, R24, PT ;  /* 0x000000180300720c */ /* 0x000fc40003f64070 */
[----:B------:R-:W-:Y:S01]  /*1310*/  IABS R32, R15 ;  /* 0x0000000f00207213 */ /* 0x000fe20000000000 */
[----:B------:R-:W-:Y:S01]  /*1320*/  IMAD.MOV R9, RZ, RZ, -R9 ;  /* 0x000000ffff097224 */ /* 0x000fe200078e0a09 */
[----:B------:R-:W-:Y:S01]  /*1330*/  ISETP.GT.U32.AND P6, PT, R3, R26, PT ;  /* 0x0000001a0300720c */ /* 0x000fe20003fc4070 */
[----:B------:R-:W-:Y:S01]  /*1340*/  @!P1 IMAD.IADD R0, R0, 0x1, -R3 ;  /* 0x0000000100009824 */ /* 0x000fe200078e0a03 */
[----:B------:R-:W-:Y:S01]  /*1350*/  ISETP.GE.AND P1, PT, R25, RZ, PT ;  /* 0x000000ff1900720c */ /* 0x000fe20003f26270 */
[----:B------:R-:W-:Y:S01]  /*1360*/  IMAD R30, R3, R9, R30 ;  /* 0x00000009031e7224 */ /* 0x000fe200078e021e */
[----:B------:R-:W-:Y:S01]  /*1370*/  LOP3.LUT R25, R21, 0x30, RZ, 0xfc, !PT ;  /* 0x0000003015197812 */ /* 0x000fe200078efcff */
[----:B------:R-:W-:-:S04]  /*1380*/  IMAD.HI.U32 R9, R4, R32, RZ ;  /* 0x0000002004097227 */ /* 0x000fc800078e00ff */
[----:B------:R-:W-:Y:S01]  /*1390*/  @!P4 IMAD.MOV R20, RZ, RZ, -R20 ;  /* 0x000000ffff14c224 */ /* 0x000fe200078e0a14 */
[----:B------:R-:W-:Y:S01]  /*13a0*/  ISETP.GT.U32.AND P4, PT, R3, R0, PT ;  /* 0x000000000300720c */ /* 0x000fe20003f84070 */
[----:B------:R-:W-:-:S04]  /*13b0*/  IMAD.HI.U32 R11, R4, R34, RZ ;  /* 0x00000022040b7227 */ /* 0x000fc800078e00ff */
[----:B------:R-:W-:Y:S02]  /*13c0*/  IMAD.MOV R9, RZ, RZ, -R9 ;  /* 0x000000ffff097224 */ /* 0x000fe400078e0a09 */
[----:B------:R-:W-:Y:S01]  /*13d0*/  @!P3 IMAD.IADD R24, R24, 0x1, -R3 ;  /* 0x000000011818b824 */ /* 0x000fe200078e0a03 */
[----:B------:R-:W-:Y:S01]  /*13e0*/  ISETP.GE.AND P3, PT, R23, RZ, PT ;  /* 0x000000ff1700720c */ /* 0x000fe20003f66270 */
[----:B------:R-:W-:Y:S01]  /*13f0*/  IMAD.MOV R11, RZ, RZ, -R11 ;  /* 0x000000ffff0b7224 */ /* 0x000fe200078e0a0b */
[----:B------:R-:W-:Y:S01]  /*1400*/  LOP3.LUT R23, R21, 0x34, RZ, 0xfc, !PT ;  /* 0x0000003415177812 */ /* 0x000fe200078efcff */
[C---:B------:R-:W-:Y:S02]  /*1410*/  IMAD R32, R3.reuse, R9, R32 ;  /* 0x0000000903207224 */ /* 0x040fe400078e0220 */
[C---:B------:R-:W-:Y:S01]  /*1420*/  IMAD R34, R3.reuse, R11, R34 ;  /* 0x0000000b03227224 */ /* 0x040fe200078e0222 */
[----:B------:R-:W-:Y:S01]  /*1430*/  IABS R11, R23 ;  /* 0x00000017000b7213 */ /* 0x000fe20000000000 */
[----:B------:R-:W-:Y:S01]  /*1440*/  @!P2 IMAD.MOV R24, RZ, RZ, -R24 ;  /* 0x000000ffff18a224 */ /* 0x000fe200078e0a18 */
[C---:B------:R-:W-:Y:S01]  /*1450*/  ISETP.GT.U32.AND P2, PT, R3.reuse, R32, PT ;  /* 0x000000200300720c */ /* 0x040fe20003f44070 */
[--C-:B------:R-:W-:Y:S01]  /*1460*/  @!P6 IMAD.IADD R26, R26, 0x1, -R3.reuse ;  /* 0x000000011a1ae824 */ /* 0x100fe200078e0a03 */
[C---:B------:R-:W-:Y:S01]  /*1470*/  ISETP.GT.U32.AND P6, PT, R3.reuse, R30, PT ;  /* 0x0000001e0300720c */ /* 0x040fe20003fc4070 */
[----:B------:R-:W-:Y:S01]  /*1480*/  @!P4 IMAD.IADD R0, R0, 0x1, -R3 ;  /* 0x000000010000c824 */ /* 0x000fe200078e0a03 */
[----:B------:R-:W-:Y:S01]  /*1490*/  ISETP.GT.U32.AND P4, PT, R3, R34, PT ;  /* 0x000000220300720c */ /* 0x000fe20003f84070 */
[----:B------:R-:W-:-:S04]  /*14a0*/  IMAD.HI.U32 R9, R4, R11, RZ ;  /* 0x0000000b04097227 */ /* 0x000fc800078e00ff */
[----:B------:R-:W-:Y:S01]  /*14b0*/  @!P3 IMAD.MOV R26, RZ, RZ, -R26 ;  /* 0x000000ffff1ab224 */ /* 0x000fe200078e0a1a */
[----:B------:R-:W-:Y:S01]  /*14c0*/  ISETP.GE.AND P3, PT, R13, RZ, PT ;  /* 0x000000ff0d00720c */ /* 0x000fe20003f66270 */
[--C-:B------:R-:W-:Y:S01]  /*14d0*/  @!P0 IMAD.IADD R22, R22, 0x1, -R3.reuse ;  /* 0x0000000116168824 */ /* 0x100fe200078e0a03 */
[----:B------:R-:W-:Y:S01]  /*14e0*/  ISETP.GT.U32.AND P0, PT, R3, R28, PT ;  /* 0x0000001c0300720c */ /* 0x000fe20003f04070 */
[----:B------:R-:W-:Y:S01]  /*14f0*/  @!P2 IMAD.IADD R32, R32, 0x1, -R3 ;  /* 0x000000012020a824 */ /* 0x000fe200078e0a03 */
[----:B------:R-:W-:Y:S01]  /*1500*/  IABS R13, R25 ;  /* 0x00000019000d7213 */ /* 0x000fe20000000000 */
[----:B------:R-:W-:Y:S01]  /*1510*/  IMAD.MOV R36, RZ, RZ, -R9 ;  /* 0x000000ffff247224 */ /* 0x000fe200078e0a09 */
[----:B------:R-:W-:Y:S01]  /*1520*/  ISETP.GE.AND P2, PT, R23, RZ, PT ;  /* 0x000000ff1700720c */ /* 0x000fe20003f46270 */
[----:B------:R-:W-:Y:S01]  /*1530*/  @!P6 IMAD.IADD R30, R30, 0x1, -R3 ;  /* 0x000000011e1ee824 */ /* 0x000fe200078e0a03 */
[----:B------:R-:W-:Y:S01]  /*1540*/  LOP3.LUT R23, R21, 0x24, RZ, 0xfc, !PT ;  /* 0x0000002415177812 */ /* 0x000fe200078efcff */
[----:B------:R-:W-:-:S02]  /*1550*/  IMAD.MOV.U32 R9, RZ, RZ, R0 ;  /* 0x000000ffff097224 */ /* 0x000fc400078e0000 */
[----:B------:R-:W-:Y:S01]  /*1560*/  @!P4 IMAD.IADD R34, R34, 0x1, -R3 ;  /* 0x000000012222c824 */ /* 0x000fe200078e0a03 */
[C---:B------:R-:W-:Y:S01]  /*1570*/  ISETP.GT.U32.AND P4, PT, R3.reuse, R32, PT ;  /* 0x000000200300720c */ /* 0x040fe20003f84070 */
[C---:B------:R-:W-:Y:S01]  /*1580*/  IMAD R0, R3.reuse, R36, R11 ;  /* 0x0000002403007224 */ /* 0x040fe200078e020b */
[----:B------:R-:W-:Y:S01]  /*1590*/  ISETP.GT.U32.AND P6, PT, R3, R30, PT ;  /* 0x0000001e0300720c */ /* 0x000fe20003fc4070 */
[----:B------:R-:W-:Y:S01]  /*15a0*/  IMAD.HI.U32 R11, R4, R13, RZ ;  /* 0x0000000d040b7227 */ /* 0x000fe200078e00ff */
[----:B------:R-:W-:-:S03]  /*15b0*/  IABS R42, R23 ;  /* 0x00000017002a7213 */ /* 0x000fc60000000000 */
[----:B------:R-:W-:Y:S01]  /*15c0*/  IMAD.MOV R36, RZ, RZ, -R11 ;  /* 0x000000ffff247224 */ /* 0x000fe200078e0a0b */
[----:B------:R-:W-:Y:S01]  /*15d0*/  LOP3.LUT R11, R21, 0x2c, RZ, 0xfc, !PT ;  /* 0x0000002c150b7812 */ /* 0x000fe200078efcff */
[----:B------:R-:W-:Y:S01]  /*15e0*/  @!P0 IMAD.IADD R28, R28, 0x1, -R3 ;  /* 0x000000011c1c8824 */ /* 0x000fe200078e0a03 */
[----:B------:R-:W-:Y:S01]  /*15f0*/  ISETP.GE.AND P0, PT, R27, RZ, PT ;  /* 0x000000ff1b00720c */ /* 0x000fe20003f06270 */
[----:B------:R-:W-:Y:S01]  /*1600*/  IMAD R36, R3, R36, R13 ;  /* 0x0000002403247224 */ /* 0x000fe200078e020d */
[----:B------:R-:W-:Y:S01]  /*1610*/  LOP3.LUT R13, R21, 0x28, RZ, 0xfc, !PT ;  /* 0x00000028150d7812 */ /* 0x000fe200078efcff */
[----:B------:R-:W-:Y:S01]  /*1620*/  @!P5 IMAD.MOV R22, RZ, RZ, -R22 ;  /* 0x000000ffff16d224 */ /* 0x000fe200078e0a16 */
[C---:B------:R-:W-:Y:S01]  /*1630*/  ISETP.GT.U32.AND P5, PT, R3.reuse, R28, PT ;  /* 0x0000001c0300720c */ /* 0x040fe20003fa4070 */
[--C-:B------:R-:W-:Y:S01]  /*1640*/  @!P4 IMAD.IADD R32, R32, 0x1, -R3.reuse ;  /* 0x000000012020c824 */ /* 0x100fe200078e0a03 */
[C---:B------:R-:W-:Y:S01]  /*1650*/  ISETP.GT.U32.AND P4, PT, R3.reuse, R36, PT ;  /* 0x000000240300720c */ /* 0x040fe20003f84070 */
[----:B------:R-:W-:Y:S01]  /*1660*/  @!P6 IMAD.IADD R30, R30, 0x1, -R3 ;  /* 0x000000011e1ee824 */ /* 0x000fe200078e0a03 */
[----:B------:R-:W-:Y:S01]  /*1670*/  IABS R40, R13 ;  /* 0x0000000d00287213 */ /* 0x000fe20000000000 */
[----:B------:R-:W-:Y:S01]  /*1680*/  @!P1 IMAD.MOV R9, RZ, RZ, -R9 ;  /* 0x000000ffff099224 */ /* 0x000fe200078e0a09 */
[C---:B------:R-:W-:Y:S01]  /*1690*/  ISETP.GT.U32.AND P1, PT, R3.reuse, R34, PT ;  /* 0x000000220300720c */ /* 0x040fe20003f24070 */
[----:B------:R-:W-:Y:S01]  /*16a0*/  @!P3 IMAD.MOV R30, RZ, RZ, -R30 ;  /* 0x000000ffff1eb224 */ /* 0x000fe200078e0a1e */
[----:B------:R-:W-:-:S02]  /*16b0*/  ISETP.GT.U32.AND P3, PT, R3, R0, PT ;  /* 0x000000000300720c */ /* 0x000fc40003f64070 */
[----:B------:R-:W-:Y:S02]  /*16c0*/  IABS R38, R11 ;  /* 0x0000000b00267213 */ /* 0x000fe40000000000 */
[----:B------:R-:W-:Y:S01]  /*16d0*/  ISETP.GE.AND P6, PT, R29, RZ, PT ;  /* 0x000000ff1d00720c */ /* 0x000fe20003fc6270 */
[--C-:B------:R-:W-:Y:S01]  /*16e0*/  @!P5 IMAD.IADD R28, R28, 0x1, -R3.reuse ;  /* 0x000000011c1cd824 */ /* 0x100fe200078e0a03 */
[----:B------:R-:W-:Y:S01]  /*16f0*/  ISETP.GE.AND P5, PT, R15, RZ, PT ;  /* 0x000000ff0f00720c */ /* 0x000fe20003fa6270 */
[--C-:B------:R-:W-:Y:S01]  /*1700*/  @!P4 IMAD.IADD R36, R36, 0x1, -R3.reuse ;  /* 0x000000012424c824 */ /* 0x100fe200078e0a03 */
[----:B------:R-:W-:Y:S01]  /*1710*/  LOP3.LUT R27, R21, 0x10, RZ, 0xfc, !PT ;  /* 0x00000010151b7812 */ /* 0x000fe200078efcff */
[----:B------:R-:W-:Y:S01]  /*1720*/  @!P0 IMAD.MOV R28, RZ, RZ, -R28 ;  /* 0x000000ffff1c8224 */ /* 0x000fe200078e0a1c */
[----:B------:R-:W-:Y:S01]  /*1730*/  ISETP.GE.AND P0, PT, R25, RZ, PT ;  /* 0x000000ff1900720c */ /* 0x000fe20003f06270 */
[--C-:B------:R-:W-:Y:S01]  /*1740*/  @!P1 IMAD.IADD R34, R34, 0x1, -R3.reuse ;  /* 0x0000000122229824 */ /* 0x100fe200078e0a03 */
[----:B------:R-:W-:Y:S01]  /*1750*/  ISETP.GT.U32.AND P4, PT, R3, R36, PT ;  /* 0x000000240300720c */ /* 0x000fe20003f84070 */
[----:B------:R-:W-:Y:S01]  /*1760*/  @!P3 IMAD.IADD R0, R0, 0x1, -R3 ;  /* 0x000000010000b824 */ /* 0x000fe200078e0a03 */
[----:B------:R-:W-:Y:S01]  /*1770*/  ISETP.GE.AND P3, PT, R13, RZ, PT ;  /* 0x000000ff0d00720c */ /* 0x000fe20003f66270 */
[----:B------:R-:W-:Y:S01]  /*1780*/  IMAD.HI.U32 R13, R4, R40, RZ ;  /* 0x00000028040d7227 */ /* 0x000fe200078e00ff */
[----:B------:R-:W-:-:S02]  /*1790*/  ISETP.GE.AND P1, PT, R11, RZ, PT ;  /* 0x000000ff0b00720c */ /* 0x000fc40003f26270 */
[----:B------:R-:W-:Y:S01]  /*17a0*/  LOP3.LUT R25, R21, 0x14, RZ, 0xfc, !PT ;  /* 0x0000001415197812 */ /* 0x000fe200078efcff */
[----:B------:R-:W-:Y:S01]  /*17b0*/  @!P5 IMAD.MOV R32, RZ, RZ, -R32 ;  /* 0x000000ffff20d224 */ /* 0x000fe200078e0a20 */
[----:B------:R-:W-:Y:S01]  /*17c0*/  ISETP.GT.U32.AND P5, PT, R3, R0, PT ;  /* 0x000000000300720c */ /* 0x000fe20003fa4070 */
[----:B------:R-:W-:Y:S01]  /*17d0*/  IMAD.MOV R13, RZ, RZ, -R13 ;  /* 0x000000ffff0d7224 */ /* 0x000fe200078e0a0d */
[----:B------:R-:W-:Y:S01]  /*17e0*/  IABS R50, R25 ;  /* 0x0000001900327213 */ /* 0x000fe20000000000 */
[----:B------:R-:W-:Y:S01]  /*17f0*/  IMAD.HI.U32 R11, R4, R38, RZ ;  /* 0x00000026040b7227 */ /* 0x000fe200078e00ff */
[----:B------:R-:W-:Y:S02]  /*1800*/  IABS R52, R27 ;  /* 0x0000001b00347213 */ /* 0x000fe40000000000 */
[----:B------:R-:W-:Y:S01]  /*1810*/  LOP3.LUT R29, R21, 0xc, RZ, 0xfc, !PT ;  /* 0x0000000c151d7812 */ /* 0x000fe200078efcff */
[----:B------:R-:W-:Y:S01]  /*1820*/  IMAD R40, R3, R13, R40 ;  /* 0x0000000d03287224 */ /* 0x000fe200078e0228 */
[----:B------:R-:W-:Y:S01]  /*1830*/  LOP3.LUT R13, R21, 0x1c, RZ, 0xfc, !PT ;  /* 0x0000001c150d7812 */ /* 0x000fe200078efcff */
[----:B------:R-:W-:Y:S01]  /*1840*/  @!P4 IMAD.IADD R36, R36, 0x1, -R3 ;  /* 0x000000012424c824 */ /* 0x000fe200078e0a03 */
[----:B------:R-:W-:Y:S01]  /*1850*/  IABS R54, R29 ;  /* 0x0000001d00367213 */ /* 0x000fe20000000000 */
[----:B------:R-:W-:Y:S01]  /*1860*/  IMAD.MOV R11, RZ, RZ, -R11 ;  /* 0x000000ffff0b7224 */ /* 0x000fe200078e0a0b */
[----:B------:R-:W-:Y:S01]  /*1870*/  IABS R46, R13 ;  /* 0x0000000d002e7213 */ /* 0x000fe20000000000 */
[----:B------:R-:W-:Y:S01]  /*1880*/  @!P0 IMAD.MOV R36, RZ, RZ, -R36 ;  /* 0x000000ffff248224 */ /* 0x000fe200078e0a24 */
[C---:B------:R-:W-:Y:S01]  /*1890*/  ISETP.GT.U32.AND P0, PT, R3.reuse, R40, PT ;  /* 0x000000280300720c */ /* 0x040fe20003f04070 */
[----:B------:R-:W-:Y:S01]  /*18a0*/  IMAD R38, R3, R11, R38 ;  /* 0x0000000b03267224 */ /* 0x000fe200078e0226 */
[----:B------:R-:W-:Y:S01]  /*18b0*/  LOP3.LUT R11, R21, 0x20, RZ, 0xfc, !PT ;  /* 0x00000020150b7812 */ /* 0x000fe200078efcff */
[----:B------:R-:W-:-:S02]  /*18c0*/  @!P5 IMAD.IADD R0, R0, 0x1, -R3 ;  /* 0x000000010000d824 */ /* 0x000fc400078e0a03 */
[C---:B------:R-:W-:Y:S01]  /*18d0*/  IMAD.HI.U32 R15, R4.reuse, R42, RZ ;  /* 0x0000002a040f7227 */ /* 0x040fe200078e00ff */
[----:B------:R-:W-:Y:S02]  /*18e0*/  IABS R44, R11 ;  /* 0x0000000b002c7213 */ /* 0x000fe40000000000 */
[----:B------:R-:W-:Y:S01]  /*18f0*/  ISETP.GE.AND P5, PT, R11, RZ, PT ;  /* 0x000000ff0b00720c */ /* 0x000fe20003fa6270 */
[----:B------:R-:W-:Y:S01]  /*1900*/  IMAD.MOV.U32 R11, RZ, RZ, R0 ;  /* 0x000000ffff0b7224 */ /* 0x000fe200078e0000 */
[----:B------:R-:W-:Y:S01]  /*1910*/  ISETP.GT.U32.AND P4, PT, R3, R38, PT ;  /* 0x000000260300720c */ /* 0x000fe20003f84070 */
[----:B------:R-:W-:-:S04]  /*1920*/  IMAD.HI.U32 R0, R4, R44, RZ ;  /* 0x0000002c04007227 */ /* 0x000fc800078e00ff */
[----:B------:R-:W-:Y:S02]  /*1930*/  @!P0 IMAD.IADD R40, R40, 0x1, -R3 ;  /* 0x0000000128288824 */ /* 0x000fe400078e0a03 */
[----:B------:R-:W-:Y:S02]  /*1940*/  IMAD.MOV R0, RZ, RZ, -R0 ;  /* 0x000000ffff007224 */ /* 0x000fe400078e0a00 */
[----:B------:R-:W-:Y:S01]  /*1950*/  IMAD.MOV R15, RZ, RZ, -R15 ;  /* 0x000000ffff0f7224 */ /* 0x000fe200078e0a0f */
[----:B------:R-:W-:Y:S01]  /*1960*/  ISETP.GT.U32.AND P0, PT, R3, R40, PT ;  /* 0x000000280300720c */ /* 0x000fe20003f04070 */
[----:B------:R-:W-:Y:S01]  /*1970*/  @!P6 IMAD.MOV R34, RZ, RZ, -R34 ;  /* 0x000000ffff22e224 */ /* 0x000fe200078e0a22 */
[----:B------:R-:W-:Y:S01]  /*1980*/  ISETP.GE.AND P6, PT, R23, RZ, PT ;  /* 0x000000ff1700720c */ /* 0x000fe20003fc6270 */
[----:B------:R-:W-:Y:S01]  /*1990*/  IMAD R44, R3, R0, R44 ;  /* 0x00000000032c7224 */ /* 0x000fe200078e022c */
[----:B------:R-:W-:Y:S01]  /*19a0*/  LOP3.LUT R23, R21, 0x18, RZ, 0xfc, !PT ;  /* 0x0000001815177812 */ /* 0x000fe200078efcff */
[----:B------:R-:W-:-:S03]  /*19b0*/  IMAD.HI.U32 R0, R4, R46, RZ ;  /* 0x0000002e04007227 */ /* 0x000fc600078e00ff */
[----:B------:R-:W-:Y:S01]  /*19c0*/  IABS R48, R23 ;  /* 0x0000001700307213 */ /* 0x000fe20000000000 */
[----:B------:R-:W-:Y:S02]  /*19d0*/  IMAD R42, R3, R15, R42 ;  /* 0x0000000f032a7224 */ /* 0x000fe400078e022a */
[----:B------:R-:W-:Y:S02]  /*19e0*/  IMAD.MOV R15, RZ, RZ, -R0 ;  /* 0x000000ffff0f7224 */ /* 0x000fe400078e0a00 */
[----:B------:R-:W-:Y:S01]  /*19f0*/  @!P2 IMAD.MOV R11, RZ, RZ, -R11 ;  /* 0x000000ffff0ba224 */ /* 0x000fe200078e0a0b */
[----:B------:R-:W-:Y:S01]  /*1a00*/  ISETP.GE.AND P2, PT, R13, RZ, PT ;  /* 0x000000ff0d00720c */ /* 0x000fe20003f46270 */
[----:B------:R-:W-:Y:S02]  /*1a10*/  IMAD R46, R3, R15, R46 ;  /* 0x0000000f032e7224 */ /* 0x000fe400078e022e */
[----:B------:R-:W-:-:S04]  /*1a20*/  IMAD.HI.U32 R13, R4, R48, RZ ;  /* 0x00000030040d7227 */ /* 0x000fc800078e00ff */
[--C-:B------:R-:W-:Y:S01]  /*1a30*/  @!P0 IMAD.IADD R40, R40, 0x1, -R3.reuse ;  /* 0x0000000128288824 */ /* 0x100fe200078e0a03 */
[C---:B------:R-:W-:Y:S01]  /*1a40*/  ISETP.GT.U32.AND P0, PT, R3.reuse, R46, PT ;  /* 0x0000002e0300720c */ /* 0x040fe20003f04070 */
[----:B------:R-:W-:Y:S02]  /*1a50*/  @!P4 IMAD.IADD R38, R38, 0x1, -R3 ;  /* 0x000000012626c824 */ /* 0x000fe400078e0a03 */
[----:B------:R-:W-:Y:S02]  /*1a60*/  IMAD.MOV R15, RZ, RZ, -R13 ;  /* 0x000000ffff0f7224 */ /* 0x000fe400078e0a0d */
[----:B------:R-:W-:Y:S01]  /*1a70*/  @!P3 IMAD.MOV R40, RZ, RZ, -R40 ;  /* 0x000000ffff28b224 */ /* 0x000fe200078e0a28 */
[C---:B------:R-:W-:Y:S01]  /*1a80*/  ISETP.GT.U32.AND P4, PT, R3.reuse, R38, PT ;  /* 0x000000260300720c */ /* 0x040fe20003f84070 */
[----:B------:R-:W-:Y:S02]  /*1a90*/  IMAD R48, R3, R15, R48 ;  /* 0x0000000f03307224 */ /* 0x000fe400078e0230 */
[----:B------:R-:W-:-:S03]  /*1aa0*/  IMAD.HI.U32 R0, R4, R50, RZ ;  /* 0x0000003204007227 */ /* 0x000fc600078e00ff */
[----:B------:R-:W-:Y:S01]  /*1ab0*/  ISETP.GT.U32.AND P3, PT, R3, R48, PT ;  /* 0x000000300300720c */ /* 0x000fe20003f64070 */
[----:B------:R-:W-:Y:S02]  /*1ac0*/  @!P0 IMAD.IADD R46, R46, 0x1, -R3 ;  /* 0x000000012e2e8824 */ /* 0x000fe400078e0a03 */
[----:B------:R-:W-:-:S03]  /*1ad0*/  IMAD.HI.U32 R13, R4, R52, RZ ;  /* 0x00000034040d7227 */ /* 0x000fc600078e00ff */
[C---:B------:R-:W-:Y:S01]  /*1ae0*/  ISETP.GT.U32.AND P0, PT, R3.reuse, R46, PT ;  /* 0x0000002e0300720c */ /* 0x040fe20003f04070 */
[----:B------:R-:W-:Y:S01]  /*1af0*/  @!P4 IMAD.IADD R38, R38, 0x1, -R3 ;  /* 0x000000012626c824 */ /* 0x000fe200078e0a03 */
[C---:B------:R-:W-:Y:S01]  /*1b00*/  ISETP.GT.U32.AND P4, PT, R3.reuse, R42, PT ;  /* 0x0000002a0300720c */ /* 0x040fe20003f84070 */
[----:B------:R-:W-:Y:S02]  /*1b10*/  IMAD.MOV R0, RZ, RZ, -R0 ;  /* 0x000000ffff007224 */ /* 0x000fe400078e0a00 */
[----:B------:R-:W-:Y:S01]  /*1b20*/  @!P1 IMAD.MOV R38, RZ, RZ, -R38 ;  /* 0x000000ffff269224 */ /* 0x000fe200078e0a26 */
[C---:B------:R-:W-:Y:S01]  /*1b30*/  ISETP.GT.U32.AND P1, PT, R3.reuse, R44, PT ;  /* 0x0000002c0300720c */ /* 0x040fe20003f24070 */
[----:B------:R-:W-:Y:S02]  /*1b40*/  IMAD.MOV R13, RZ, RZ, -R13 ;  /* 0x000000ffff0d7224 */ /* 0x000fe400078e0a0d */
[----:B------:R-:W-:Y:S02]  /*1b50*/  @!P3 IMAD.IADD R48, R48, 0x1, -R3 ;  /* 0x000000013030b824 */ /* 0x000fe400078e0a03 */
[----:B------:R-:W-:-:S02]  /*1b60*/  IMAD R50, R3, R0, R50 ;  /* 0x0000000003327224 */ /* 0x000fc400078e0232 */
[C---:B------:R-:W-:Y:S01]  /*1b70*/  IMAD R52, R3.reuse, R13, R52 ;  /* 0x0000000d03347224 */ /* 0x040fe200078e0234 */
[----:B------:R-:W-:Y:S01]  /*1b80*/  ISETP.GT.U32.AND P3, PT, R3, R48, PT ;  /* 0x000000300300720c */ /* 0x000fe20003f64070 */
[----:B------:R-:W-:-:S04]  /*1b90*/  IMAD.HI.U32 R0, R4, R54, RZ ;  /* 0x0000003604007227 */ /* 0x000fc800078e00ff */
[----:B------:R-:W-:Y:S01]  /*1ba0*/  @!P0 IMAD.IADD R46, R46, 0x1, -R3 ;  /* 0x000000012e2e8824 */ /* 0x000fe200078e0a03 */
[----:B------:R-:W-:Y:S01]  /*1bb0*/  ISETP.GT.U32.AND P0, PT, R3, R52, PT ;  /* 0x000000340300720c */ /* 0x000fe20003f04070 */
[----:B------:R-:W-:Y:S02]  /*1bc0*/  IMAD.MOV R15, RZ, RZ, -R0 ;  /* 0x000000ffff0f7224 */ /* 0x000fe400078e0a00 */
[----:B------:R-:W-:-:S04]  /*1bd0*/  IMAD.HI.U32 R0, R4, R56, RZ ;  /* 0x0000003804007227 */ /* 0x000fc800078e00ff */
[--C-:B------:R-:W-:Y:S02]  /*1be0*/  @!P1 IMAD.IADD R44, R44, 0x1, -R3.reuse ;  /* 0x000000012c2c9824 */ /* 0x100fe400078e0a03 */
[C---:B------:R-:W-:Y:S02]  /*1bf0*/  IMAD R54, R3.reuse, R15, R54 ;  /* 0x0000000f03367224 */ /* 0x040fe400078e0236 */
[----:B------:R-:W-:Y:S01]  /*1c00*/  IMAD.MOV R0, RZ, RZ, -R0 ;  /* 0x000000ffff007224 */ /* 0x000fe200078e0a00 */
[C---:B------:R-:W-:Y:S01]  /*1c10*/  ISETP.GT.U32.AND P1, PT, R3.reuse, R44, PT ;  /* 0x0000002c0300720c */ /* 0x040fe20003f24070 */
[----:B------:R-:W-:Y:S01]  /*1c20*/  @!P3 IMAD.IADD R48, R48, 0x1, -R3 ;  /* 0x000000013030b824 */ /* 0x000fe200078e0a03 */
[C---:B------:R-:W-:Y:S01]  /*1c30*/  ISETP.GT.U32.AND P3, PT, R3.reuse, R54, PT ;  /* 0x000000360300720c */ /* 0x040fe20003f64070 */
[----:B------:R-:W-:Y:S01]  /*1c40*/  IMAD R56, R3, R0, R56 ;  /* 0x0000000003387224 */ /* 0x000fe200078e0238 */
[----:B------:R-:W-:Y:S01]  /*1c50*/  LOP3.LUT R0, R82, 0xc0, RZ, 0xc0, !PT ;  /* 0x000000c052007812 */ /* 0x000fe200078ec0ff */
[----:B------:R-:W-:-:S03]  /*1c60*/  IMAD.HI.U32 R13, R4, R58, RZ ;  /* 0x0000003a040d7227 */ /* 0x000fc600078e00ff */
[----:B------:R-:W-:Y:S01]  /*1c70*/  SHF.R.U32.HI R0, RZ, 0x2, R0 ;  /* 0x00000002ff007819 */ /* 0x000fe20000011600 */
[----:B------:R-:W-:Y:S01]  /*1c80*/  @!P0 IMAD.IADD R52, R52, 0x1, -R3 ;  /* 0x0000000134348824 */ /* 0x000fe200078e0a03 */
[----:B------:R-:W-:Y:S01]  /*1c90*/  ISETP.GT.U32.AND P0, PT, R3, R56, PT ;  /* 0x000000380300720c */ /* 0x000fe20003f04070 */
[----:B------:R-:W-:Y:S01]  /*1ca0*/  IMAD.MOV R13, RZ, RZ, -R13 ;  /* 0x000000ffff0d7224 */ /* 0x000fe200078e0a0d */
[----:B------:R-:W-:Y:S01]  /*1cb0*/  LOP3.LUT R75, R0, 0x1fe, R19, 0x78, !PT ;  /* 0x000001fe004b7812 */ /* 0x000fe200078e7813 */
[----:B------:R-:W-:-:S03]  /*1cc0*/  IMAD.HI.U32 R4, R4, R60, RZ ;  /* 0x0000003c04047227 */ /* 0x000fc600078e00ff */
[----:B------:R-:W-:Y:S01]  /*1cd0*/  LOP3.LUT R90, R75, 0x40, RZ, 0x3c, !PT ;  /* 0x000000404b5a7812 */ /* 0x000fe200078e3cff */
[--C-:B------:R-:W-:Y:S02]  /*1ce0*/  @!P4 IMAD.IADD R42, R42, 0x1, -R3.reuse ;  /* 0x000000012a2ac824 */ /* 0x100fe400078e0a03 */
[C---:B------:R-:W-:Y:S01]  /*1cf0*/  IMAD R58, R3.reuse, R13, R58 ;  /* 0x0000000d033a7224 */ /* 0x040fe200078e023a */
[----:B------:R-:W-:Y:S01]  /*1d00*/  SHF.R.S32.HI R13, RZ, 0x6, R82 ;  /* 0x00000006ff0d7819 */ /* 0x000fe20000011452 */
[----:B------:R-:W-:Y:S01]  /*1d10*/  IMAD.MOV R15, RZ, RZ, -R4 ;  /* 0x000000ffff0f7224 */ /* 0x000fe200078e0a04 */
[C---:B------:R-:W-:Y:S01]  /*1d20*/  ISETP.GT.U32.AND P4, PT, R3.reuse, R42, PT ;  /* 0x0000002a0300720c */ /* 0x040fe20003f84070 */
[--C-:B------:R-:W-:Y:S01]  /*1d30*/  @!P1 IMAD.IADD R44, R44, 0x1, -R3.reuse ;  /* 0x000000012c2c9824 */ /* 0x100fe200078e0a03 */
[C---:B------:R-:W-:Y:S01]  /*1d40*/  ISETP.GT.U32.AND P1, PT, R3.reuse, R50, PT ;  /* 0x000000320300720c */ /* 0x040fe20003f24070 */
[--C-:B------:R-:W-:Y:S01]  /*1d50*/  @!P3 IMAD.IADD R54, R54, 0x1, -R3.reuse ;  /* 0x000000013636b824 */ /* 0x100fe200078e0a03 */
[C---:B------:R-:W-:Y:S01]  /*1d60*/  ISETP.GT.U32.AND P3, PT, R3.reuse, R58, PT ;  /* 0x0000003a0300720c */ /* 0x040fe20003f64070 */
[----:B------:R-:W-:Y:S01]  /*1d70*/  IMAD R60, R3, R15, R60 ;  /* 0x0000000f033c7224 */ /* 0x000fe200078e023c */
[----:B------:R-:W-:Y:S01]  /*1d80*/  SGXT R13, R13, 0x1 ;  /* 0x000000010d0d781a */ /* 0x000fe20000000200 */
[----:B------:R-:W-:-:S02]  /*1d90*/  @!P0 IMAD.IADD R56, R56, 0x1, -R3 ;  /* 0x0000000138388824 */ /* 0x000fc400078e0a03 */
[----:B------:R-:W-:Y:S01]  /*1da0*/  @!P5 IMAD.MOV R44, RZ, RZ, -R44 ;  /* 0x000000ffff2cd224 */ /* 0x000fe200078e0a2c */
[C---:B------:R-:W-:Y:S01]  /*1db0*/  ISETP.GT.U32.AND P0, PT, R3.reuse, R60, PT ;  /* 0x0000003c0300720c */ /* 0x040fe20003f04070 */
[----:B------:R-:W-:Y:S01]  /*1dc0*/  @!P2 IMAD.MOV R46, RZ, RZ, -R46 ;  /* 0x000000ffff2ea224 */ /* 0x000fe200078e0a2e */
[----:B------:R-:W-:Y:S01]  /*1dd0*/  ISETP.GT.U32.AND P5, PT, R3, R52, PT ;  /* 0x000000340300720c */ /* 0x000fe20003fa4070 */
[--C-:B------:R-:W-:Y:S01]  /*1de0*/  @!P4 IMAD.IADD R42, R42, 0x1, -R3.reuse ;  /* 0x000000012a2ac824 */ /* 0x100fe200078e0a03 */
[----:B------:R-:W-:Y:S01]  /*1df0*/  ISETP.GE.AND P4, PT, R21, RZ, PT ;  /* 0x000000ff1500720c */ /* 0x000fe20003f86270 */
[--C-:B------:R-:W-:Y:S01]  /*1e00*/  @!P1 IMAD.IADD R50, R50, 0x1, -R3.reuse ;  /* 0x0000000132329824 */ /* 0x100fe200078e0a03 */
[----:B------:R-:W-:Y:S01]  /*1e10*/  ISETP.GE.AND P1, PT, R23, RZ, PT ;  /* 0x000000ff1700720c */ /* 0x000fe20003f26270 */
[--C-:B------:R-:W-:Y:S01]  /*1e20*/  @!P3 IMAD.IADD R58, R58, 0x1, -R3.reuse ;  /* 0x000000013a3ab824 */ /* 0x100fe200078e0a03 */
[----:B------:R-:W-:Y:S01]  /*1e30*/  SHF.R.S32.HI R21, RZ, 0x2, R82 ;  /* 0x00000002ff157819 */ /* 0x000fe20000011452 */
[----:B------:R-:W-:Y:S01]  /*1e40*/  @!P6 IMAD.MOV R42, RZ, RZ, -R42 ;  /* 0x000000ffff2ae224 */ /* 0x000fe200078e0a2a */
[C---:B------:R-:W-:Y:S01]  /*1e50*/  ISETP.GT.U32.AND P3, PT, R3.reuse, R50, PT ;  /* 0x000000320300720c */ /* 0x040fe20003f64070 */
[----:B------:R-:W-:Y:S01]  /*1e60*/  IMAD.SHL.U32 R0, R82, 0x10, RZ ;  /* 0x0000001052007824 */ /* 0x000fe200078e00ff */
[C---:B------:R-:W-:Y:S01]  /*1e70*/  ISETP.GT.U32.AND P6, PT, R3.reuse, R54, PT ;  /* 0x000000360300720c */ /* 0x040fe20003fc4070 */
[--C-:B------:R-:W-:Y:S01]  /*1e80*/  @!P0 IMAD.IADD R60, R60, 0x1, -R3.reuse ;  /* 0x000000013c3c8824 */ /* 0x100fe200078e0a03 */
[C---:B------:R-:W-:Y:S01]  /*1e90*/  ISETP.GT.U32.AND P0, PT, R3.reuse, R56, PT ;  /* 0x000000380300720c */ /* 0x040fe20003f04070 */
[----:B------:R-:W-:Y:S01]  /*1ea0*/  @!P5 IMAD.IADD R52, R52, 0x1, -R3 ;  /* 0x000000013434d824 */ /* 0x000fe200078e0a03 */
[----:B------:R-:W-:-:S02]  /*1eb0*/  ISETP.GT.U32.AND P2, PT, R3, R58, PT ;  /* 0x0000003a0300720c */ /* 0x000fc40003f44070 */
[----:B------:R-:W-:Y:S01]  /*1ec0*/  SGXT R4, R21, 0x1 ;  /* 0x000000011504781a */ /* 0x000fe20000000200 */
[----:B------:R-:W-:Y:S01]  /*1ed0*/  @!P1 IMAD.MOV R48, RZ, RZ, -R48 ;  /* 0x000000ffff309224 */ /* 0x000fe200078e0a30 */
[----:B------:R-:W-:Y:S02]  /*1ee0*/  ISETP.GT.U32.AND P1, PT, R3, R60, PT ;  /* 0x0000003c0300720c */ /* 0x000fe40003f24070 */
[----:B------:R-:W-:Y:S01]  /*1ef0*/  ISETP.GE.AND P5, PT, R27, RZ, PT ;  /* 0x000000ff1b00720c */ /* 0x000fe20003fa6270 */
[--C-:B------:R-:W-:Y:S01]  /*1f00*/  @!P3 IMAD.IADD R50, R50, 0x1, -R3.reuse ;  /* 0x000000013232b824 */ /* 0x100fe200078e0a03 */
[----:B------:R-:W-:Y:S01]  /*1f10*/  ISETP.GE.AND P3, PT, R25, RZ, PT ;  /* 0x000000ff1900720c */ /* 0x000fe20003f66270 */
[--C-:B------:R-:W-:Y:S01]  /*1f20*/  @!P6 IMAD.IADD R54, R54, 0x1, -R3.reuse ;  /* 0x000000013636e824 */ /* 0x100fe200078e0a03 */
[----:B------:R-:W-:Y:S01]  /*1f30*/  ISETP.GE.AND P6, PT, R29, RZ, PT ;  /* 0x000000ff1d00720c */ /* 0x000fe20003fc6270 */
[--C-:B------:R-:W-:Y:S01]  /*1f40*/  @!P0 IMAD.IADD R56, R56, 0x1, -R3.reuse ;  /* 0x0000000138388824 */ /* 0x100fe200078e0a03 */
[----:B------:R-:W-:Y:S01]  /*1f50*/  ISETP.GE.AND P0, PT, R31, RZ, PT ;  /* 0x000000ff1f00720c */ /* 0x000fe20003f06270 */
[----:B------:R-:W-:Y:S01]  /*1f60*/  @!P2 IMAD.IADD R58, R58, 0x1, -R3 ;  /* 0x000000013a3aa824 */ /* 0x000fe200078e0a03 */
[----:B------:R-:W-:-:S02]  /*1f70*/  ISETP.GE.AND P2, PT, R33, RZ, PT ;  /* 0x000000ff2100720c */ /* 0x000fc40003f46270 */
[----:B------:R-:W-:Y:S01]  /*1f80*/  LOP3.LUT R4, R4, 0x90, RZ, 0xc0, !PT ;  /* 0x0000009004047812 */ /* 0x000fe200078ec0ff */
[----:B------:R-:W-:Y:S01]  /*1f90*/  @!P1 IMAD.IADD R60, R60, 0x1, -R3 ;  /* 0x000000013c3c9824 */ /* 0x000fe200078e0a03 */
[----:B------:R-:W-:Y:S01]  /*1fa0*/  LOP3.LUT R74, R13, 0x90, RZ, 0xc0, !PT ;  /* 0x000000900d4a7812 */ /* 0x000fe200078ec0ff */
[----:B------:R-:W-:Y:S01]  /*1fb0*/  @!P5 IMAD.MOV R52, RZ, RZ, -R52 ;  /* 0x000000ffff34d224 */ /* 0x000fe200078e0a34 */
[----:B------:R-:W-:Y:S01]  /*1fc0*/  LOP3.LUT R4, R4, 0x60, R81, 0xf8, !PT ;  /* 0x0000006004047812 */ /* 0x000fe200078ef851 */
[----:B------:R-:W-:Y:S01]  /*1fd0*/  @!P3 IMAD.MOV R50, RZ, RZ, -R50 ;  /* 0x000000ffff32b224 */ /* 0x000fe200078e0a32 */
[--C-:B------:R-:W-:Y:S01]  /*1fe0*/  LOP3.LUT R74, R74, 0x17e, R19.reuse, 0x78, !PT ;  /* 0x0000017e4a4a7812 */ /* 0x100fe200078e7813 */
[----:B------:R-:W-:Y:S01]  /*1ff0*/  @!P6 IMAD.MOV R54, RZ, RZ, -R54 ;  /* 0x000000ffff36e224 */ /* 0x000fe200078e0a36 */
[----:B------:R-:W-:Y:S01]  /*2000*/  LOP3.LUT R19, R4, 0x10, R19, 0x78, !PT ;  /* 0x0000001004137812 */ /* 0x000fe200078e7813 */
[----:B------:R-:W-:Y:S01]  /*2010*/  @!P0 IMAD.MOV R56, RZ, RZ, -R56 ;  /* 0x000000ffff388224 */ /* 0x000fe200078e0a38 */
[----:B------:R-:W-:Y:S01]  /*2020*/  ISETP.NE.AND P1, PT, R17, RZ, PT ;  /* 0x000000ff1100720c */ /* 0x000fe20003f25270 */
[----:B------:R-:W-:Y:S01]  /*2030*/  @!P2 IMAD.MOV R58, RZ, RZ, -R58 ;  /* 0x000000ffff3aa224 */ /* 0x000fe200078e0a3a */
[----:B------:R-:W-:Y:S01]  /*2040*/  LOP3.LUT R4, RZ, R17, RZ, 0x33, !PT ;  /* 0x00000011ff047212 */ /* 0x000fe200078e33ff */
[----:B------:R-:W-:Y:S01]  /*2050*/  @!P4 IMAD.MOV R60, RZ, RZ, -R60 ;  /* 0x000000ffff3cc224 */ /* 0x000fe200078e0a3c */
[----:B------:R-:W-:-:S02]  /*2060*/  LEA R83, P0, R93, UR10, 0x1 ;  /* 0x0000000a5d537c11 */ /* 0x000fc4000f8008ff */
[C---:B------:R-:W-:Y:S02]  /*2070*/  SEL R5, R4.reuse, R5, !P1 ;  /* 0x0000000504057207 */ /* 0x040fe40004800000 */
[C---:B------:R-:W-:Y:S02]  /*2080*/  SEL R6, R4.reuse, R6, !P1 ;  /* 0x0000000604067207 */ /* 0x040fe40004800000 */
[C---:B------:R-:W-:Y:S01]  /*2090*/  SEL R8, R4.reuse, R8, !P1 ;  /* 0x0000000804087207 */ /* 0x040fe20004800000 */
[----:B------:R-:W-:Y:S01]  /*20a0*/  IMAD R5, R5, UR6, RZ ;  /* 0x0000000605057c24 */ /* 0x000fe2000f8e02ff */
[----:B------:R-:W-:Y:S01]  /*20b0*/  SEL R10, R4, R10, !P1 ;  /* 0x0000000a040a7207 */ /* 0x000fe20004800000 */
        /* <DEDUP_REMOVED lines=57> */
[----:B------:R-:W-:Y:S01]  /*2450*/  LEA R87, P1, R95, UR10, 0x1 ;  /* 0x0000000a5f577c11 */ /* 0x000fe2000f8208ff */
[----:B------:R-:W-:Y:S01]  /*2460*/  IMAD R37, R58, UR6, RZ ;  /* 0x000000063a257c24 */ /* 0x000fe2000f8e02ff */
[----:B------:R-:W-:Y:S01]  /*2470*/  LEA R89, P2, R97, UR10, 0x1 ;  /* 0x0000000a61597c11 */ /* 0x000fe2000f8408ff */
[----:B------:R-:W-:Y:S01]  /*2480*/  IMAD R4, R4, UR6, RZ ;  /* 0x0000000604047c24 */ /* 0x000fe2000f8e02ff */
[----:B------:R-:W-:Y:S01]  /*2490*/  LEA R91, P3, R99, UR10, 0x1 ;  /* 0x0000000a635b7c11 */ /* 0x000fe2000f8608ff */
[----:B------:R-:W-:Y:S01]  /*24a0*/  USHF.R.S32.HI UR6, URZ, 0x1f, UR4 ;  /* 0x0000001f3f067899 */ /* 0x000fe20008011404 */
[----:B------:R-:W-:-:S02]  /*24b0*/  LEA.HI.X.SX32 R93, R93, UR11, 0x1, P0 ;  /* 0x0000000b5d5d7c11 */ /* 0x000fc400080f0eff */
[----:B------:R-:W-:Y:S01]  /*24c0*/  LEA.HI.X.SX32 R95, R95, UR11, 0x1, P1 ;  /* 0x0000000b5f5f7c11 */ /* 0x000fe200088f0eff */
[----:B------:R-:W-:Y:S01]  /*24d0*/  ULEA.HI UR6, UR6, UR4, URZ, 0x6 ;  /* 0x0000000406067291 */ /* 0x000fe2000f8f303f */
[----:B------:R-:W-:Y:S01]  /*24e0*/  LEA.HI.X.SX32 R97, R97, UR11, 0x1, P2 ;  /* 0x0000000b61617c11 */ /* 0x000fe200090f0eff */
[----:B------:R-:W-:Y:S01]  /*24f0*/  USHF.L.U32 UR4, UR7, 0x6, URZ ;  /* 0x0000000607047899 */ /* 0x000fe2000800063f */
[----:B------:R-:W-:Y:S01]  /*2500*/  LEA.HI.X.SX32 R99, R99, UR11, 0x1, P3 ;  /* 0x0000000b63637c11 */ /* 0x000fe200098f0eff */
[----:B------:R-:W-:Y:S01]  /*2510*/  ULDC.64 UR10, c[0x0][0x218] ;  /* 0x00008600000a7ab9 */ /* 0x000fe20000000a00 */
[----:B------:R-:W-:Y:S01]  /*2520*/  LOP3.LUT R0, R0, 0x100, RZ, 0xc0, !PT ;  /* 0x0000010000007812 */ /* 0x000fe200078ec0ff */
[----:B------:R-:W-:Y:S01]  /*2530*/  USHF.R.S32.HI UR6, URZ, 0x6, UR6 ;  /* 0x000000063f067899 */ /* 0x000fe20008011406 */
[----:B------:R-:W-:Y:S01]  /*2540*/  LEA R86, P4, R5, UR10, 0x1 ;  /* 0x0000000a05567c11 */ /* 0x000fe2000f8808ff */
[----:B------:R-:W-:Y:S01]  /*2550*/  ULDC UR7, c[0x0][0x230] ;  /* 0x00008c0000077ab9 */ /* 0x000fe20000000800 */
[----:B------:R-:W-:-:S02]  /*2560*/  LEA R24, P3, R8, UR10, 0x1 ;  /* 0x0000000a08187c11 */ /* 0x000fc4000f8608ff */
[----:B------:R-:W-:Y:S02]  /*2570*/  LEA.HI.X.SX32 R103, R5, UR11, 0x1, P4 ;  /* 0x0000000b05677c11 */ /* 0x000fe4000a0f0eff */
[----:B------:R-:W-:Y:S02]  /*2580*/  LEA R96, P1, R10, UR10, 0x1 ;  /* 0x0000000a0a607c11 */ /* 0x000fe4000f8208ff */
[----:B------:R-:W-:Y:S02]  /*2590*/  LEA R98, P0, R12, UR10, 0x1 ;  /* 0x0000000a0c627c11 */ /* 0x000fe4000f8008ff */
[----:B------:R-:W-:Y:S02]  /*25a0*/  LEA R104, P2, R14, UR10, 0x1 ;  /* 0x0000000a0e687c11 */ /* 0x000fe4000f8408ff */
[----:B------:R-:W-:Y:S02]  /*25b0*/  LEA R100, P5, R7, UR10, 0x1 ;  /* 0x0000000a07647c11 */ /* 0x000fe4000f8a08ff */
[----:B------:R-:W-:-:S02]  /*25c0*/  LEA R106, P4, R16, UR10, 0x1 ;  /* 0x0000000a106a7c11 */ /* 0x000fc4000f8808ff */
[----:B------:R-:W-:Y:S02]  /*25d0*/  LEA.HI.X.SX32 R25, R8, UR11, 0x1, P3 ;  /* 0x0000000b08197c11 */ /* 0x000fe400098f0eff */
[----:B------:R-:W-:Y:S02]  /*25e0*/  LEA.HI.X.SX32 R109, R10, UR11, 0x1, P1 ;  /* 0x0000000b0a6d7c11 */ /* 0x000fe400088f0eff */
[----:B------:R-:W-:Y:S02]  /*25f0*/  LEA.HI.X.SX32 R115, R12, UR11, 0x1, P0 ;  /* 0x0000000b0c737c11 */ /* 0x000fe400080f0eff */
[----:B------:R-:W-:Y:S02]  /*2600*/  LEA.HI.X.SX32 R121, R14, UR11, 0x1, P2 ;  /* 0x0000000b0e797c11 */ /* 0x000fe400090f0eff */
[----:B------:R-:W-:Y:S02]  /*2610*/  LEA.HI.X.SX32 R117, R7, UR11, 0x1, P5 ;  /* 0x0000000b07757c11 */ /* 0x000fe4000a8f0eff */
[----:B------:R-:W-:-:S02]  /*2620*/  LEA.HI.X.SX32 R123, R16, UR11, 0x1, P4 ;  /* 0x0000000b107b7c11 */ /* 0x000fc4000a0f0eff */
[----:B------:R-:W-:Y:S02]  /*2630*/  LEA R102, P3, R18, UR10, 0x1 ;  /* 0x0000000a12667c11 */ /* 0x000fe4000f8608ff */
        /* <DEDUP_REMOVED lines=18> */
[----:B------:R-:W-:Y:S02]  /*2760*/  CS2R R28, SRZ ;  /* 0x00000000001c7805 */ /* 0x000fe4000001ff00 */
[----:B------:R-:W-:Y:S02]  /*2770*/  LEA.HI.X.SX32 R65, R30, UR11, 0x1, P1 ;  /* 0x0000000b1e417c11 */ /* 0x000fe400088f0eff */
[----:B------:R-:W-:Y:S02]  /*2780*/  CS2R R30, SRZ ;  /* 0x00000000001e7805 */ /* 0x000fe4000001ff00 */
[----:B------:R-:W-:Y:S02]  /*2790*/  LEA.HI.X.SX32 R69, R32, UR11, 0x1, P0 ;  /* 0x0000000b20457c11 */ /* 0x000fe400080f0eff */
[----:B------:R-:W-:-:S02]  /*27a0*/  CS2R R32, SRZ ;  /* 0x0000000000207805 */ /* 0x000fc4000001ff00 */
[----:B------:R-:W-:Y:S02]  /*27b0*/  LEA.HI.X.SX32 R67, R34, UR11, 0x1, P2 ;  /* 0x0000000b22437c11 */ /* 0x000fe400090f0eff */
[----:B------:R-:W-:Y:S02]  /*27c0*/  CS2R R34, SRZ ;  /* 0x0000000000227805 */ /* 0x000fe4000001ff00 */
[----:B------:R-:W-:Y:S02]  /*27d0*/  LEA.HI.X.SX32 R63, R11, UR11, 0x1, P5 ;  /* 0x0000000b0b3f7c11 */ /* 0x000fe4000a8f0eff */
[----:B------:R-:W-:Y:S02]  /*27e0*/  LEA.HI.X.SX32 R61, R36, UR11, 0x1, P4 ;  /* 0x0000000b243d7c11 */ /* 0x000fe4000a0f0eff */
[----:B------:R-:W-:Y:S02]  /*27f0*/  LEA R50, P3, R38, UR10, 0x1 ;  /* 0x0000000a26327c11 */ /* 0x000fe4000f8608ff */
[----:B------:R-:W-:-:S02]  /*2800*/  LEA R52, P1, R53, UR10, 0x1 ;  /* 0x0000000a35347c11 */ /* 0x000fc4000f8208ff */
[----:B------:R-:W-:Y:S02]  /*2810*/  LEA R54, P0, R55, UR10, 0x1 ;  /* 0x0000000a37367c11 */ /* 0x000fe4000f8008ff */
[----:B------:R-:W-:Y:S02]  /*2820*/  LEA R56, P2, R57, UR10, 0x1 ;  /* 0x0000000a39387c11 */ /* 0x000fe4000f8408ff */
[----:B------:R-:W-:Y:S02]  /*2830*/  LEA R58, P5, R59, UR10, 0x1 ;  /* 0x0000000a3b3a7c11 */ /* 0x000fe4000f8a08ff */
[----:B------:R-:W-:Y:S02]  /*2840*/  LEA R40, P4, R41, UR10, 0x1 ;  /* 0x0000000a29287c11 */ /* 0x000fe4000f8808ff */
[----:B------:R-:W-:Y:S02]  /*2850*/  LEA.HI.X.SX32 R51, R38, UR11, 0x1, P3 ;  /* 0x0000000b26337c11 */ /* 0x000fe400098f0eff */
[----:B------:R-:W-:-:S02]  /*2860*/  LEA.HI.X.SX32 R53, R53, UR11, 0x1, P1 ;  /* 0x0000000b35357c11 */ /* 0x000fc400088f0eff */
[----:B------:R-:W-:Y:S02]  /*2870*/  LEA.HI.X.SX32 R55, R55, UR11, 0x1, P0 ;  /* 0x0000000b37377c11 */ /* 0x000fe400080f0eff */
[----:B------:R-:W-:Y:S02]  /*2880*/  LEA.HI.X.SX32 R57, R57, UR11, 0x1, P2 ;  /* 0x0000000b39397c11 */ /* 0x000fe400090f0eff */
        /* <DEDUP_REMOVED lines=8> */
[----:B------:R-:W-:Y:S01]  /*2910*/  LEA R38, P4, R4, UR10, 0x1 ;  /* 0x0000000a04267c11 */ /* 0x000fe2000f8808ff */
[----:B------:R-:W-:Y:S01]  /*2920*/  ULDC UR10, c[0x0][0x234] ;  /* 0x00008d00000a7ab9 */ /* 0x000fe20000000800 */
[----:B------:R-:W-:Y:S01]  /*2930*/  IADD3 R0, R19, UR5, R0 ;  /* 0x0000000513007c10 */ /* 0x000fe2000fffe000 */
[----:B------:R-:W-:Y:S01]  /*2940*/  IMAD R2, R2, UR10, RZ ;  /* 0x0000000a02027c24 */ /* 0x000fe2000f8e02ff */
[----:B------:R-:W-:-:S02]  /*2950*/  LEA.HI.X.SX32 R107, R6, UR11, 0x1, P6 ;  /* 0x0000000b066b7c11 */ /* 0x000fc4000b0f0eff */
[----:B------:R-:W-:Y:S01]  /*2960*/  LEA.HI.X.SX32 R43, R43, UR11, 0x1, P3 ;  /* 0x0000000b2b2b7c11 */ /* 0x000fe200098f0eff */
[----:B------:R-:W-:Y:S01]  /*2970*/  IMAD.WIDE R2, R2, 0x2, RZ ;  /* 0x0000000202027825 */ /* 0x000fe200078e02ff */
[----:B------:R-:W-:Y:S02]  /*2980*/  LEA.HI.X.SX32 R45, R45, UR11, 0x1, P1 ;  /* 0x0000000b2d2d7c11 */ /* 0x000fe400088f0eff */
[----:B------:R-:W-:Y:S02]  /*2990*/  LEA.HI.X.SX32 R47, R47, UR11, 0x1, P0 ;  /* 0x0000000b2f2f7c11 */ /* 0x000fe400080f0eff */
[----:B------:R-:W-:Y:S02]  /*29a0*/  LEA.HI.X.SX32 R49, R49, UR11, 0x1, P2 ;  /* 0x0000000b31317c11 */ /* 0x000fe400090f0eff */
[----:B------:R-:W-:Y:S02]  /*29b0*/  LEA.HI.X.SX32 R37, R37, UR11, 0x1, P5 ;  /* 0x0000000b25257c11 */ /* 0x000fe4000a8f0eff */
[----:B------:R-:W-:-:S02]  /*29c0*/  LEA.HI.X.SX32 R39, R4, UR11, 0x1, P4 ;  /* 0x0000000b04277c11 */ /* 0x000fc4000a0f0eff */
[----:B------:R-:W-:-:S07]  /*29d0*/  LOP3.LUT R81, R81, 0x60, RZ, 0xc0, !PT ;  /* 0x0000006051517812 */ /* 0x000fce00078ec0ff */
.L_x_1:
[----:B------:R-:W-:Y:S02]  /*29e0*/  IADD3 R8, P1, R2, R91, RZ ;  /* 0x0000005b02087210 */ /* 0x000fe40007f3e0ff */
[----:B------:R-:W-:Y:S02]  /*29f0*/  ISETP.GE.AND P0, PT, R78, UR7, PT ;  /* 0x000000074e007c0c */ /* 0x000fe4000bf06270 */
[----:B------:R-:W-:Y:S01]  /*2a00*/  PRMT R5, RZ, 0x7610, R5 ;  /* 0x00007610ff057816 */ /* 0x000fe20000000005 */
[----:B------:R-:W-:Y:S01]  /*2a10*/  IMAD.X R9, R3, 0x1, R99, P1 ;  /* 0x0000000103097824 */ /* 0x000fe200008e0663 */
[----:B------:R-:W-:Y:S02]  /*2a20*/  IADD3 R18, P1, R2, R87, RZ ;  /* 0x0000005702127210 */ /* 0x000fe40007f3e0ff */
[----:B------:R-:W-:Y:S02]  /*2a30*/  ISETP.GE.AND P3, PT, R127, UR7, PT ;  /* 0x000000077f007c0c */ /* 0x000fe4000bf66270 */
[----:B------:R-:W-:Y:S01]  /*2a40*/  ISETP.GE.AND P4, PT, R126, UR7, PT ;  /* 0x000000077e007c0c */ /* 0x000fe2000bf86270 */
[----:B------:R-:W-:Y:S01]  /*2a50*/  IMAD.X R19, R3, 0x1, R95, P1 ;  /* 0x0000000103137824 */ /* 0x000fe200008e065f */
[----:B------:R-:W-:-:S02]  /*2a60*/  ISETP.GE.AND P1, PT, R80, UR7, PT ;  /* 0x0000000750007c0c */ /* 0x000fc4000bf26270 */
[C---:B------:R-:W-:Y:S01]  /*2a70*/  IADD3 R16, P2, R2.reuse, R89, RZ ;  /* 0x0000005902107210 */ /* 0x040fe20007f5e0ff */
[----:B------:R0:W2:Y:S01]  /*2a80*/  @!P0 LDG.E.U16 R5, desc[UR8][R8.64] ;  /* 0x0000000808058981 */ /* 0x0000a2000c1e1500 */
[----:B------:R-:W-:Y:S02]  /*2a90*/  IADD3 R20, P0, R2, R83, RZ ;  /* 0x0000005302147210 */ /* 0x000fe40007f1e0ff */
[----:B------:R-:W-:Y:S01]  /*2aa0*/  PRMT R7, RZ, 0x7610, R7 ;  /* 0x00007610ff077816 */ /* 0x000fe20000000007 */
[C---:B------:R-:W-:Y:S01]  /*2ab0*/  IMAD.X R17, R3.reuse, 0x1, R97, P2 ;  /* 0x0000000103117824 */ /* 0x040fe200010e0661 */
[----:B------:R-:W-:Y:S01]  /*2ac0*/  PRMT R11, RZ, 0x7610, R11 ;  /* 0x00007610ff0b7816 */ /* 0x000fe2000000000b */
[----:B------:R-:W-:Y:S01]  /*2ad0*/  IMAD.X R21, R3, 0x1, R93, P0 ;  /* 0x0000000103157824 */ /* 0x000fe200000e065d */
[----:B------:R-:W-:Y:S02]  /*2ae0*/  PRMT R13, RZ, 0x7610, R13 ;  /* 0x00007610ff0d7816 */ /* 0x000fe4000000000d */
[----:B------:R1:W3:Y:S04]  /*2af0*/  @!P3 LDG.E.U16 R7, desc[UR8][R16.64] ;  /* 0x000000081007b981 */ /* 0x0002e8000c1e1500 */
[----:B------:R-:W4:Y:S04]  /*2b00*/  @!P4 LDG.E.U16 R11, desc[UR8][R18.64] ;  /* 0x00000008120bc981 */ /* 0x000f28000c1e1500 */
[----:B------:R5:W4:Y:S01]  /*2b10*/  @!P1 LDG.E.U16 R13, desc[UR8][R20.64] ;  /* 0x00000008140d9981 */ /* 0x000b22000c1e1500 */
[----:B------:R-:W-:Y:S01]  /*2b20*/  BAR.SYNC.DEFER_BLOCKING 0x0 ;  /* 0x0000000000007b1d */ /* 0x000fe20000010000 */
[----:B------:R-:W-:Y:S01]  /*2b30*/  ISETP.GE.AND P2, PT, R88, UR7, PT ;  /* 0x0000000758007c0c */ /* 0x000fe2000bf46270 */
[----:B0-----:R-:W-:Y:S01]  /*2b40*/  IMAD.WIDE R8, R105, 0x2, R36 ;  /* 0x0000000269087825 */ /* 0x001fe200078e0224 */
[----:B------:R-:W-:-:S02]  /*2b50*/  PRMT R15, RZ, 0x7610, R15 ;  /* 0x00007610ff0f7816 */ /* 0x000fc4000000000f */
[----:B------:R-:W-:Y:S01]  /*2b60*/  PRMT R4, RZ, 0x7610, R4 ;  /* 0x00007610ff047816 */ /* 0x000fe20000000004 */
[C---:B-1----:R-:W-:Y:S01]  /*2b70*/  IMAD.WIDE R16, R105.reuse, 0x2, R38 ;  /* 0x0000000269107825 */ /* 0x042fe200078e0226 */
[----:B------:R-:W-:Y:S02]  /*2b80*/  PRMT R6, RZ, 0x7610, R6 ;  /* 0x00007610ff067816 */ /* 0x000fe40000000006 */
[----:B------:R-:W-:Y:S01]  /*2b90*/  PRMT R129, RZ, 0x7610, R129 ;  /* 0x00007610ff817816 */ /* 0x000fe20000000081 */
[----:B------:R-:W-:Y:S01]  /*2ba0*/  IMAD.WIDE R22, R105, 0x2, R48 ;  /* 0x0000000269167825 */ /* 0x000fe200078e0230 */
[----:B------:R-:W-:-:S03]  /*2bb0*/  PRMT R12, RZ, 0x7610, R12 ;  /* 0x00007610ff0c7816 */ /* 0x000fc6000000000c */
[C---:B-----5:R-:W-:Y:S01]  /*2bc0*/  IMAD.WIDE R20, R105.reuse, 0x2, R46 ;  /* 0x0000000269147825 */ /* 0x060fe200078e022e */
[----:B------:R-:W-:Y:S02]  /*2bd0*/  PRMT R10, RZ, 0x7610, R10 ;  /* 0x00007610ff0a7816 */ /* 0x000fe4000000000a */
[----:B------:R-:W-:Y:S01]  /*2be0*/  PRMT R131, RZ, 0x7610, R131 ;  /* 0x00007610ff837816 */ /* 0x000fe20000000083 */
[----:B------:R-:W-:Y:S01]  /*2bf0*/  IMAD.WIDE R18, R105, 0x2, R44 ;  /* 0x0000000269127825 */ /* 0x000fe200078e022c */
[----:B------:R0:W5:Y:S01]  /*2c00*/  @!P2 LDG.E.U16 R15, desc[UR8][R8.64] ;  /* 0x00000008080fa981 */ /* 0x000162000c1e1500 */
[----:B------:R-:W-:-:S03]  /*2c10*/  PRMT R133, RZ, 0x7610, R133 ;  /* 0x00007610ff857816 */ /* 0x000fc60000000085 */
[----:B------:R1:W5:Y:S01]  /*2c20*/  @!P2 LDG.E.U16 R4, desc[UR8][R16.64] ;  /* 0x000000081004a981 */ /* 0x000362000c1e1500 */
[----:B------:R-:W-:Y:S02]  /*2c30*/  PRMT R14, RZ, 0x7610, R14 ;  /* 0x00007610ff0e7816 */ /* 0x000fe4000000000e */
[----:B------:R-:W-:Y:S01]  /*2c40*/  PRMT R137, RZ, 0x7610, R137 ;  /* 0x00007610ff897816 */ /* 0x000fe20000000089 */
[----:B------:R1:W5:Y:S01]  /*2c50*/  @!P2 LDG.E.U16 R6, desc[UR8][R22.64] ;  /* 0x000000081606a981 */ /* 0x000362000c1e1500 */
[----:B0-----:R-:W-:-:S03]  /*2c60*/  IMAD.WIDE R8, R105, 0x2, R40 ;  /* 0x0000000269087825 */ /* 0x001fc600078e0228 */
[----:B------:R0:W5:Y:S01]  /*2c70*/  @!P2 LDG.E.U16 R129, desc[UR8][R20.64] ;  /* 0x000000081481a981 */ /* 0x000162000c1e1500 */
[----:B-1----:R-:W-:-:S03]  /*2c80*/  IMAD.WIDE R16, R105, 0x2, R42 ;  /* 0x0000000269107825 */ /* 0x002fc600078e022a */
[----:B------:R1:W5:Y:S01]  /*2c90*/  @!P2 LDG.E.U16 R12, desc[UR8][R8.64] ;  /* 0x00000008080ca981 */ /* 0x000362000c1e1500 */
[C---:B------:R-:W-:Y:S01]  /*2ca0*/  IMAD.WIDE R22, R105.reuse, 0x2, R58 ;  /* 0x0000000269167825 */ /* 0x040fe200078e023a */
[----:B------:R-:W-:Y:S02]  /*2cb0*/  PRMT R135, RZ, 0x7610, R135 ;  /* 0x00007610ff877816 */ /* 0x000fe40000000087 */
[----:B------:R1:W5:Y:S01]  /*2cc0*/  @!P2 LDG.E.U16 R10, desc[UR8][R18.64] ;  /* 0x00000008120aa981 */ /* 0x000362000c1e1500 */
[C---:B0-----:R-:W-:Y:S01]  /*2cd0*/  IMAD.WIDE R20, R105.reuse, 0x2, R56 ;  /* 0x0000000269147825 */ /* 0x041fe200078e0238 */
[----:B------:R-:W-:Y:S02]  /*2ce0*/  PRMT R128, RZ, 0x7610, R128 ;  /* 0x00007610ff807816 */ /* 0x000fe40000000080 */
[----:B------:R0:W5:Y:S01]  /*2cf0*/  @!P2 LDG.E.U16 R131, desc[UR8][R16.64] ;  /* 0x000000081083a981 */ /* 0x000162000c1e1500 */
[----:B-1----:R-:W-:Y:S01]  /*2d00*/  IMAD.WIDE R8, R105, 0x2, R50 ;  /* 0x0000000269087825 */ /* 0x002fe200078e0232 */
[----:B------:R-:W-:-:S02]  /*2d10*/  PRMT R130, RZ, 0x7610, R130 ;  /* 0x00007610ff827816 */ /* 0x000fc40000000082 */
[----:B------:R1:W5:Y:S01]  /*2d20*/  @!P2 LDG.E.U16 R133, desc[UR8][R22.64] ;  /* 0x000000081685a981 */ /* 0x000362000c1e1500 */
[----:B------:R-:W-:Y:S01]  /*2d30*/  PRMT R139, RZ, 0x7610, R139 ;  /* 0x00007610ff8b7816 */ /* 0x000fe2000000008b */
[C---:B------:R-:W-:Y:S01]  /*2d40*/  IMAD.WIDE R18, R105.reuse, 0x2, R54 ;  /* 0x0000000269127825 */ /* 0x040fe200078e0236 */
[----:B------:R-:W-:Y:S01]  /*2d50*/  PRMT R134, RZ, 0x7610, R134 ;  /* 0x00007610ff867816 */ /* 0x000fe20000000086 */
[----:B------:R1:W5:Y:S02]  /*2d60*/  @!P2 LDG.E.U16 R14, desc[UR8][R20.64] ;  /* 0x00000008140ea981 */ /* 0x000364000c1e1500 */
[C---:B0-----:R-:W-:Y:S02]  /*2d70*/  IMAD.WIDE R16, R105.reuse, 0x2, R52 ;  /* 0x0000000269107825 */ /* 0x041fe400078e0234 */
[----:B------:R0:W5:Y:S02]  /*2d80*/  @!P2 LDG.E.U16 R137, desc[UR8][R8.64] ;  /* 0x000000080889a981 */ /* 0x000164000c1e1500 */
[C---:B-1----:R-:W-:Y:S01]  /*2d90*/  IMAD.WIDE R22, R105.reuse, 0x2, R60 ;  /* 0x0000000269167825 */ /* 0x042fe200078e023c */
[----:B------:R-:W-:Y:S01]  /*2da0*/  PRMT R132, RZ, 0x7610, R132 ;  /* 0x00007610ff847816 */ /* 0x000fe20000000084 */
[----:B------:R1:W5:Y:S02]  /*2db0*/  @!P2 LDG.E.U16 R135, desc[UR8][R18.64] ;  /* 0x000000081287a981 */ /* 0x000364000c1e1500 */
[C---:B------:R-:W-:Y:S01]  /*2dc0*/  IMAD.WIDE R20, R105.reuse, 0x2, R62 ;  /* 0x0000000269147825 */ /* 0x040fe200078e023e */
[----:B------:R-:W-:Y:S01]  /*2dd0*/  PRMT R141, RZ, 0x7610, R141 ;  /* 0x00007610ff8d7816 */ /* 0x000fe2000000008d */
[----:B------:R1:W5:Y:S02]  /*2de0*/  @!P2 LDG.E.U16 R128, desc[UR8][R16.64] ;  /* 0x000000081080a981 */ /* 0x000364000c1e1500 */
[C---:B0-----:R-:W-:Y:S01]  /*2df0*/  IMAD.WIDE R8, R105.reuse, 0x2, R64 ;  /* 0x0000000269087825 */ /* 0x041fe200078e0240 */
[----:B------:R-:W-:Y:S01]  /*2e00*/  PRMT R143, RZ, 0x7610, R143 ;  /* 0x00007610ff8f7816 */ /* 0x000fe2000000008f */
[----:B------:R0:W5:Y:S01]  /*2e10*/  @!P2 LDG.E.U16 R130, desc[UR8][R22.64] ;  /* 0x000000081682a981 */ /* 0x000162000c1e1500 */
[----:B------:R-:W-:Y:S01]  /*2e20*/  PRMT R136, RZ, 0x7610, R136 ;  /* 0x00007610ff887816 */ /* 0x000fe20000000088 */
[C---:B-1----:R-:W-:Y:S01]  /*2e30*/  IMAD.WIDE R18, R105.reuse, 0x2, R66 ;  /* 0x0000000269127825 */ /* 0x042fe200078e0242 */
[----:B------:R-:W-:Y:S01]  /*2e40*/  PRMT R147, RZ, 0x7610, R147 ;  /* 0x00007610ff937816 */ /* 0x000fe20000000093 */
[----:B------:R1:W5:Y:S02]  /*2e50*/  @!P2 LDG.E.U16 R139, desc[UR8][R20.64] ;  /* 0x00000008148ba981 */ /* 0x000364000c1e1500 */
[----:B------:R-:W-:-:S02]  /*2e60*/  IMAD.WIDE R16, R105, 0x2, R68 ;  /* 0x0000000269107825 */ /* 0x000fc400078e0244 */
[----:B------:R1:W5:Y:S02]  /*2e70*/  @!P2 LDG.E.U16 R134, desc[UR8][R8.64] ;  /* 0x000000080886a981 */ /* 0x000364000c1e1500 */
[C---:B0-----:R-:W-:Y:S01]  /*2e80*/  IMAD.WIDE R22, R105.reuse, 0x2, R72 ;  /* 0x0000000269167825 */ /* 0x041fe200078e0248 */
[----:B------:R-:W-:Y:S01]  /*2e90*/  PRMT R145, RZ, 0x7610, R145 ;  /* 0x00007610ff917816 */ /* 0x000fe20000000091 */
[----:B------:R0:W5:Y:S02]  /*2ea0*/  @!P2 LDG.E.U16 R132, desc[UR8][R18.64] ;  /* 0x000000081284a981 */ /* 0x000164000c1e1500 */
[C---:B-1----:R-:W-:Y:S01]  /*2eb0*/  IMAD.WIDE R20, R105.reuse, 0x2, R70 ;  /* 0x0000000269147825 */ /* 0x042fe200078e0246 */
[----:B------:R-:W-:Y:S01]  /*2ec0*/  PRMT R138, RZ, 0x7610, R138 ;  /* 0x00007610ff8a7816 */ /* 0x000fe2000000008a */
[----:B------:R1:W5:Y:S02]  /*2ed0*/  @!P2 LDG.E.U16 R141, desc[UR8][R16.64] ;  /* 0x00000008108da981 */ /* 0x000364000c1e1500 */
[----:B------:R-:W-:-:S02]  /*2ee0*/  IMAD.WIDE R8, R105, 0x2, R112 ;  /* 0x0000000269087825 */ /* 0x000fc400078e0270 */
[----:B------:R-:W5:Y:S02]  /*2ef0*/  @!P2 LDG.E.U16 R143, desc[UR8][R22.64] ;  /* 0x00000008168fa981 */ /* 0x000f64000c1e1500 */
[----:B------:R-:W-:Y:S02]  /*2f00*/  IMAD.MOV.U32 R120, RZ, RZ, R104 ;  /* 0x000000ffff787224 */ /* 0x000fe400078e0068 */
[----:B------:R-:W-:Y:S01]  /*2f10*/  IMAD.MOV.U32 R122, RZ, RZ, R106 ;  /* 0x000000ffff7a7224 */ /* 0x000fe200078e006a */
[----:B------:R-:W5:Y:S01]  /*2f20*/  @!P2 LDG.E.U16 R136, desc[UR8][R20.64] ;  /* 0x000000081488a981 */ /* 0x000f62000c1e1500 */
[C---:B0-----:R-:W-:Y:S01]  /*2f30*/  IMAD.WIDE R18, R105.reuse, 0x2, R84 ;  /* 0x0000000269127825 */ /* 0x041fe200078e0254 */
[----:B------:R-:W-:Y:S02]  /*2f40*/  PRMT R104, RZ, 0x7610, R104 ;  /* 0x00007610ff687816 */ /* 0x000fe40000000068 */
[----:B------:R0:W5:Y:S01]  /*2f50*/  @!P2 LDG.E.U16 R147, desc[UR8][R8.64] ;  /* 0x000000080893a981 */ /* 0x000162000c1e1500 */
[----:B-1----:R-:W-:-:S04]  /*2f60*/  IMAD.WIDE R16, R105, 0x2, R110 ;  /* 0x0000000269107825 */ /* 0x002fc800078e026e */
[--C-:B------:R-:W-:Y:S01]  /*2f70*/  IMAD.MOV.U32 R108, RZ, RZ, R96.reuse ;  /* 0x000000ffff6c7224 */ /* 0x100fe200078e0060 */
[----:B------:R-:W-:Y:S01]  /*2f80*/  PRMT R96, RZ, 0x7610, R96 ;  /* 0x00007610ff607816 */ /* 0x000fe20000000060 */
[----:B------:R-:W-:Y:S01]  /*2f90*/  IMAD.MOV.U32 R124, RZ, RZ, R26 ;  /* 0x000000ffff7c7224 */ /* 0x000fe200078e001a */
[----:B------:R1:W5:Y:S01]  /*2fa0*/  @!P2 LDG.E.U16 R145, desc[UR8][R18.64] ;  /* 0x000000081291a981 */ /* 0x000362000c1e1500 */
[----:B------:R-:W-:Y:S02]  /*2fb0*/  IMAD.MOV.U32 R125, RZ, RZ, R27 ;  /* 0x000000ffff7d7224 */ /* 0x000fe400078e001b */
[----:B0-----:R-:W-:Y:S01]  /*2fc0*/  IMAD.MOV.U32 R8, RZ, RZ, R94 ;  /* 0x000000ffff087224 */ /* 0x001fe200078e005e */
[----:B------:R0:W5:Y:S01]  /*2fd0*/  @!P2 LDG.E.U16 R138, desc[UR8][R16.64] ;  /* 0x00000008108aa981 */ /* 0x000162000c1e1500 */
[----:B------:R-:W-:Y:S02]  /*2fe0*/  IMAD.MOV.U32 R9, RZ, RZ, R107 ;  /* 0x000000ffff097224 */ /* 0x000fe400078e006b */
[----:B------:R-:W-:Y:S01]  /*2ff0*/  IMAD.WIDE R22, R105, 0x2, R122 ;  /* 0x0000000269167825 */ /* 0x000fe200078e027a */
[----:B------:R-:W-:-:S03]  /*3000*/  PRMT R94, RZ, 0x7610, R94 ;  /* 0x00007610ff5e7816 */ /* 0x000fc6000000005e */
[C---:B------:R-:W-:Y:S01]  /*3010*/  IMAD.WIDE R20, R105.reuse, 0x2, R120 ;  /* 0x0000000269147825 */ /* 0x040fe200078e0278 */
[----:B------:R-:W-:Y:S01]  /*3020*/  PRMT R106, RZ, 0x7610, R106 ;  /* 0x00007610ff6a7816 */ /* 0x000fe2000000006a */
[----:B------:R-:W5:Y:S01]  /*3030*/  @!P2 LDG.E.U16 R96, desc[UR8][R22.64] ;  /* 0x000000081660a981 */ /* 0x000f62000c1e1500 */
[----:B------:R-:W-:Y:S01]  /*3040*/  PRMT R140, RZ, 0x7610, R140 ;  /* 0x00007610ff8c7816 */ /* 0x000fe2000000008c */
[C---:B------:R-:W-:Y:S02]  /*3050*/  IMAD.WIDE R26, R105.reuse, 0x2, R124 ;  /* 0x00000002691a7825 */ /* 0x040fe400078e027c */
[----:B------:R0:W5:Y:S02]  /*3060*/  @!P2 LDG.E.U16 R104, desc[UR8][R20.64] ;  /* 0x000000081468a981 */ /* 0x000164000c1e1500 */
[C---:B-1----:R-:W-:Y:S01]  /*3070*/  IMAD.WIDE R18, R105.reuse, 0x2, R108 ;  /* 0x0000000269127825 */ /* 0x042fe200078e026c */
[----:B------:R-:W-:Y:S01]  /*3080*/  PRMT R107, RZ, 0x7610, R107 ;  /* 0x00007610ff6b7816 */ /* 0x000fe2000000006b */
[----:B------:R1:W5:Y:S02]  /*3090*/  @!P2 LDG.E.U16 R94, desc[UR8][R26.64] ;  /* 0x000000081a5ea981 */ /* 0x000364000c1e1500 */
[----:B0-----:R-:W-:Y:S01]  /*30a0*/  IMAD.WIDE R16, R105, 0x2, R8 ;  /* 0x0000000269107825 */ /* 0x001fe200078e0208 */
[----:B------:R-:W-:Y:S01]  /*30b0*/  PRMT R149, RZ, 0x7610, R149 ;  /* 0x00007610ff957816 */ /* 0x000fe20000000095 */
[----:B------:R0:W5:Y:S02]  /*30c0*/  @!P2 LDG.E.U16 R106, desc[UR8][R18.64] ;  /* 0x00000008126aa981 */ /* 0x000164000c1e1500 */
[----:B------:R-:W-:-:S02]  /*30d0*/  IMAD.MOV.U32 R20, RZ, RZ, R86 ;  /* 0x000000ffff147224 */ /* 0x000fc400078e0056 */
[----:B------:R-:W-:Y:S01]  /*30e0*/  IMAD.MOV.U32 R21, RZ, RZ, R103 ;  /* 0x000000ffff157224 */ /* 0x000fe200078e0067 */
[----:B------:R0:W5:Y:S01]  /*30f0*/  @!P2 LDG.E.U16 R140, desc[UR8][R16.64] ;  /* 0x00000008108ca981 */ /* 0x000162000c1e1500 */
[----:B------:R-:W-:Y:S02]  /*3100*/  IMAD.MOV.U32 R22, RZ, RZ, R24 ;  /* 0x000000ffff167224 */ /* 0x000fe400078e0018 */
[----:B------:R-:W-:Y:S02]  /*3110*/  IMAD.MOV.U32 R23, RZ, RZ, R25 ;  /* 0x000000ffff177224 */ /* 0x000fe400078e0019 */
[----:B------:R-:W-:Y:S02]  /*3120*/  IMAD.MOV.U32 R114, RZ, RZ, R98 ;  /* 0x000000ffff727224 */ /* 0x000fe400078e0062 */
[----:B------:R-:W-:Y:S02]  /*3130*/  IMAD.MOV.U32 R116, RZ, RZ, R100 ;  /* 0x000000ffff747224 */ /* 0x000fe400078e0064 */
[----:B------:R-:W-:Y:S01]  /*3140*/  IMAD.MOV.U32 R118, RZ, RZ, R102 ;  /* 0x000000ffff767224 */ /* 0x000fe200078e0066 */
[----:B------:R-:W-:Y:S01]  /*3150*/  PRMT R103, RZ, 0x7610, R103 ;  /* 0x00007610ff677816 */ /* 0x000fe20000000067 */
[----:B------:R-:W-:Y:S01]  /*3160*/  IMAD.WIDE R24, R105, 0x2, R116 ;  /* 0x0000000269187825 */ /* 0x000fe200078e0274 */
[----:B------:R-:W-:-:S02]  /*3170*/  PRMT R151, RZ, 0x7610, R151 ;  /* 0x00007610ff977816 */ /* 0x000fc40000000097 */
[----:B------:R-:W-:Y:S01]  /*3180*/  PRMT R153, RZ, 0x7610, R153 ;  /* 0x00007610ff997816 */ /* 0x000fe20000000099 */
[C---:B-1----:R-:W-:Y:S01]  /*3190*/  IMAD.WIDE R26, R105.reuse, 0x2, R118 ;  /* 0x00000002691a7825 */ /* 0x042fe200078e0276 */
[----:B------:R-:W5:Y:S03]  /*31a0*/  @!P2 LDG.E.U16 R107, desc[UR8][R24.64] ;  /* 0x00000008186ba981 */ /* 0x000f66000c1e1500 */
[C---:B0-----:R-:W-:Y:S01]  /*31b0*/  IMAD.WIDE R18, R105.reuse, 0x2, R114 ;  /* 0x0000000269127825 */ /* 0x041fe200078e0272 */
[----:B------:R-:W5:Y:S03]  /*31c0*/  @!P2 LDG.E.U16 R103, desc[UR8][R26.64] ;  /* 0x000000081a67a981 */ /* 0x000f66000c1e1500 */
[C---:B------:R-:W-:Y:S01]  /*31d0*/  IMAD.WIDE R16, R105.reuse, 0x2, R22 ;  /* 0x0000000269107825 */ /* 0x040fe200078e0216 */
[----:B------:R-:W5:Y:S03]  /*31e0*/  @!P2 LDG.E.U16 R149, desc[UR8][R18.64] ;  /* 0x000000081295a981 */ /* 0x000f66000c1e1500 */
[----:B------:R-:W-:Y:S01]  /*31f0*/  IMAD.WIDE R154, R105, 0x2, R20 ;  /* 0x00000002699a7825 */ /* 0x000fe200078e0214 */
[----:B------:R-:W5:Y:S04]  /*3200*/  @!P2 LDG.E.U16 R151, desc[UR8][R16.64] ;  /* 0x000000081097a981 */ /* 0x000f68000c1e1500 */
[----:B------:R-:W5:Y:S04]  /*3210*/  @!P2 LDG.E.U16 R153, desc[UR8][R154.64] ;  /* 0x000000089a99a981 */ /* 0x000f68000c1e1500 */
[----:B--2---:R-:W-:Y:S04]  /*3220*/  STS.U16 [R74+UR5+0x4000], R5 ;  /* 0x004000054a007988 */ /* 0x004fe80008000405 */
[----:B---3--:R-:W-:Y:S04]  /*3230*/  STS.U16 [R74+UR5+0x4200], R7 ;  /* 0x004200074a007988 */ /* 0x008fe80008000405 */
[----:B----4-:R-:W-:Y:S04]  /*3240*/  STS.U16 [R74+UR5+0x4400], R11 ;  /* 0x0044000b4a007988 */ /* 0x010fe80008000405 */
[----:B------:R-:W-:Y:S04]  /*3250*/  STS.U16 [R74+UR5+0x4600], R13 ;  /* 0x0046000d4a007988 */ /* 0x000fe80008000405 */
[----:B-----5:R-:W-:Y:S04]  /*3260*/  STS.U16 [R75+UR5], R4 ;  /* 0x000000044b007988 */ /* 0x020fe80008000405 */
[----:B------:R-:W-:Y:S04]  /*3270*/  STS.U16 [R75+UR5+0x400], R6 ;  /* 0x000400064b007988 */ /* 0x000fe80008000405 */
        /* <DEDUP_REMOVED lines=26> */
[----:B------:R0:W-:Y:S04]  /*3420*/  STS.U16 [R90+UR5+0x3200], R107 ;  /* 0x0032006b5a007988 */ /* 0x0001e80008000405 */
[----:B------:R-:W-:Y:S04]  /*3430*/  STS.U16 [R90+UR5+0x3600], R149 ;  /* 0x003600955a007988 */ /* 0x000fe80008000405 */
[----:B------:R-:W-:Y:S04]  /*3440*/  STS.U16 [R90+UR5+0x3a00], R151 ;  /* 0x003a00975a007988 */ /* 0x000fe80008000405 */
[----:B------:R-:W-:Y:S01]  /*3450*/  STS.U16 [R90+UR5+0x3e00], R153 ;  /* 0x003e00995a007988 */ /* 0x000fe20008000405 */
[----:B------:R-:W-:Y:S06]  /*3460*/  BAR.SYNC.DEFER_BLOCKING 0x0 ;  /* 0x0000000000007b1d */ /* 0x000fec0000010000 */
[----:B------:R-:W-:Y:S04]  /*3470*/  LDSM.16.MT88.4 R4, [R0+0x4000] ;  /* 0x004000000004783b */ /* 0x000fe80000004200 */
[----:B------:R-:W1:Y:S04]  /*3480*/  LDSM.16.M88.4 R24, [R76+UR5] ;  /* 0x000000054c18783b */ /* 0x000e680008000200 */
[----:B------:R-:W2:Y:S04]  /*3490*/  LDSM.16.M88.4 R12, [R76+UR5+0x2000] ;  /* 0x002000054c0c783b */ /* 0x000ea80008000200 */
[----:B------:R-:W3:Y:S01]  /*34a0*/  LDSM.16.MT88.4 R16, [R0+0x4200] ;  /* 0x004200000010783b */ /* 0x000ee20000004200 */
[----:B0-----:R-:W-:-:S04]  /*34b0*/  IMAD.WIDE R106, R101, 0x2, R8 ;  /* 0x00000002656a7825 */ /* 0x001fc800078e0208 */
[----:B------:R-:W-:Y:S02]  /*34c0*/  IMAD.U32 R11, RZ, RZ, UR4 ;  /* 0x00000004ff0b7e24 */ /* 0x000fe4000f8e00ff */
[----:B------:R-:W-:-:S04]  /*34d0*/  IMAD.WIDE R8, R101, 0x2, R22 ;  /* 0x0000000265087825 */ /* 0x000fc800078e0216 */
[----:B------:R-:W-:Y:S02]  /*34e0*/  IMAD.WIDE R102, R101, 0x2, R20 ;  /* 0x0000000265667825 */ /* 0x000fe400078e0214 */
[----:B------:R-:W-:Y:S02]  /*34f0*/  LDSM.16.MT88.4 R20, [R0+0x4400] ;  /* 0x004400000014783b */ /* 0x000fe40000004200 */
[----:B------:R-:W-:Y:S01]  /*3500*/  IMAD.WIDE R2, R11, 0x2, R2 ;  /* 0x000000020b027825 */ /* 0x000fe200078e0202 */
[C---:B-1----:R-:W-:Y:S06]  /*3510*/  HMMA.16816.F32.BF16 R28, R4.reuse, R24, R28 ;  /* 0x00000018041c723c */ /* 0x042fec000004181c */
[----:B--2---:R-:W-:Y:S01]  /*3520*/  HMMA.16816.F32.BF16 R32, R4, R12, R32 ;  /* 0x0000000c0420723c */ /* 0x004fe20000041820 */
[----:B------:R-:W-:Y:S01]  /*3530*/  IMAD.MOV.U32 R24, RZ, RZ, R8 ;  /* 0x000000ffff187224 */ /* 0x000fe200078e0008 */
[----:B------:R-:W-:Y:S01]  /*3540*/  LDSM.16.M88.4 R4, [R92+UR5+0x2000] ;  /* 0x002000055c04783b */ /* 0x000fe20008000200 */
[----:B------:R-:W-:-:S03]  /*3550*/  IMAD.MOV.U32 R25, RZ, RZ, R9 ;  /* 0x000000ffff197224 */ /* 0x000fc600078e0009 */
[----:B------:R-:W0:-:S12]  /*3560*/  LDSM.16.M88.4 R8, [R92+UR5] ;  /* 0x000000055c08783b */ /* 0x000e180008000200 */
[C---:B---3--:R-:W-:Y:S06]  /*3570*/  HMMA.16816.F32.BF16 R28, R16.reuse, R26, R28 ;  /* 0x0000001a101c723c */ /* 0x048fec000004181c */
[----:B------:R-:W-:Y:S01]  /*3580*/  HMMA.16816.F32.BF16 R12, R16, R14, R32 ;  /* 0x0000000e100c723c */ /* 0x000fe20000041820 */
[----:B------:R-:W1:Y:S01]  /*3590*/  LDSM.16.MT88.4 R32, [R0+0x4600] ;  /* 0x004600000020783b */ /* 0x000e620000004200 */
[----:B------:R-:W-:-:S06]  /*35a0*/  UIADD3 UR6, UR6, -0x1, URZ ;  /* 0xffffffff06067890 */ /* 0x000fcc000fffe03f */
[----:B------:R-:W-:-:S10]  /*35b0*/  ISETP.NE.U32.AND P0, PT, RZ, UR6, PT ;  /* 0x00000006ff007c0c */ /* 0x000fd4000bf05070 */
[C---:B0-----:R-:W-:Y:S06]  /*35c0*/  HMMA.16816.F32.BF16 R28, R20.reuse, R8, R28 ;  /* 0x00000008141c723c */ /* 0x041fec000004181c */
[----:B------:R-:W-:Y:S01]  /*35d0*/  HMMA.16816.F32.BF16 R12, R20, R4, R12 ;  /* 0x00000004140c723c */ /* 0x000fe2000004180c */
[----:B------:R-:W-:Y:S01]  /*35e0*/  IMAD.WIDE R108, R101, 0x2, R108 ;  /* 0x00000002656c7825 */ /* 0x000fe200078e026c */
[----:B------:R-:W-:-:S03]  /*35f0*/  UIADD3 UR7, UR7, -0x40, URZ ;  /* 0xffffffc007077890 */ /* 0x000fc6000fffe03f */
[----:B------:R-:W-:-:S04]  /*3600*/  IMAD.WIDE R114, R101, 0x2, R114 ;  /* 0x0000000265727825 */ /* 0x000fc800078e0272 */
[----:B------:R-:W-:-:S04]  /*3610*/  IMAD.WIDE R120, R101, 0x2, R120 ;  /* 0x0000000265787825 */ /* 0x000fc800078e0278 */
[----:B------:R-:W-:-:S04]  /*3620*/  IMAD.WIDE R116, R101, 0x2, R116 ;  /* 0x0000000265747825 */ /* 0x000fc800078e0274 */
[C---:B------:R-:W-:Y:S01]  /*3630*/  IMAD.WIDE R122, R101.reuse, 0x2, R122 ;  /* 0x00000002657a7825 */ /* 0x040fe200078e027a */
[----:B-1----:R-:W-:Y:S03]  /*3640*/  HMMA.16816.F32.BF16 R28, R32, R10, R28 ;  /* 0x0000000a201c723c */ /* 0x002fe6000004181c */
[----:B------:R-:W-:-:S03]  /*3650*/  IMAD.WIDE R118, R101, 0x2, R118 ;  /* 0x0000000265767825 */ /* 0x000fc600078e0276 */
[----:B------:R-:W-:Y:S01]  /*3660*/  HMMA.16816.F32.BF16 R32, R32, R6, R12 ;  /* 0x000000062020723c */ /* 0x000fe2000004180c */
[----:B------:R-:W-:-:S04]  /*3670*/  IMAD.WIDE R124, R101, 0x2, R124 ;  /* 0x00000002657c7825 */ /* 0x000fc800078e027c */
[----:B------:R-:W-:Y:S02]  /*3680*/  IMAD.MOV.U32 R86, RZ, RZ, R102 ;  /* 0x000000ffff567224 */ /* 0x000fe400078e0066 */
[----:B------:R-:W-:Y:S02]  /*3690*/  IMAD.MOV.U32 R94, RZ, RZ, R106 ;  /* 0x000000ffff5e7224 */ /* 0x000fe400078e006a */
[----:B------:R-:W-:Y:S02]  /*36a0*/  IMAD.MOV.U32 R96, RZ, RZ, R108 ;  /* 0x000000ffff607224 */ /* 0x000fe400078e006c */
[----:B------:R-:W-:Y:S02]  /*36b0*/  IMAD.MOV.U32 R98, RZ, RZ, R114 ;  /* 0x000000ffff627224 */ /* 0x000fe400078e0072 */
[----:B------:R-:W-:Y:S02]  /*36c0*/  IMAD.MOV.U32 R104, RZ, RZ, R120 ;  /* 0x000000ffff687224 */ /* 0x000fe400078e0078 */
[----:B------:R-:W-:-:S02]  /*36d0*/  IMAD.MOV.U32 R100, RZ, RZ, R116 ;  /* 0x000000ffff647224 */ /* 0x000fc400078e0074 */
[----:B------:R-:W-:Y:S02]  /*36e0*/  IMAD.MOV.U32 R106, RZ, RZ, R122 ;  /* 0x000000ffff6a7224 */ /* 0x000fe400078e007a */
[----:B------:R-:W-:Y:S02]  /*36f0*/  IMAD.MOV.U32 R102, RZ, RZ, R118 ;  /* 0x000000ffff667224 */ /* 0x000fe400078e0076 */
[----:B------:R-:W-:-:S04]  /*3700*/  IMAD.WIDE R112, R101, 0x2, R112 ;  /* 0x0000000265707825 */ /* 0x000fc800078e0270 */
[----:B------:R-:W-:-:S04]  /*3710*/  IMAD.WIDE R110, R101, 0x2, R110 ;  /* 0x00000002656e7825 */ /* 0x000fc800078e026e */
[----:B------:R-:W-:Y:S02]  /*3720*/  IMAD.MOV.U32 R26, RZ, RZ, R124 ;  /* 0x000000ffff1a7224 */ /* 0x000fe400078e007c */
[----:B------:R-:W-:Y:S02]  /*3730*/  IMAD.MOV.U32 R27, RZ, RZ, R125 ;  /* 0x000000ffff1b7224 */ /* 0x000fe400078e007d */
[----:B------:R-:W-:-:S04]  /*3740*/  IMAD.WIDE R84, R101, 0x2, R84 ;  /* 0x0000000265547825 */ /* 0x000fc800078e0254 */
        /* <DEDUP_REMOVED lines=18> */
[----:B------:R-:W-:Y:S01]  /*3870*/  IMAD.WIDE R38, R101, 0x2, R38 ;  /* 0x0000000265267825 */ /* 0x000fe200078e0226 */
[----:B------:R-:W-:Y:S06]  /*3880*/  @P0 BRA `(.L_x_1) ;  /* 0xfffffff000540947 */ /* 0x000fec000383ffff */
[----:B------:R-:W-:Y:S02]  /*3890*/  F2FP.BF16.F32.PACK_AB R31, R35, R31 ;  /* 0x0000001f231f723e */ /* 0x000fe400000010ff */
[----:B------:R-:W-:Y:S02]  /*38a0*/  F2FP.BF16.F32.PACK_AB R30, R34, R30 ;  /* 0x0000001e221e723e */ /* 0x000fe400000010ff */
[----:B------:R-:W-:Y:S02]  /*38b0*/  F2FP.BF16.F32.PACK_AB R29, R33, R29 ;  /* 0x0000001d211d723e */ /* 0x000fe400000010ff */
[----:B------:R-:W-:-:S07]  /*38c0*/  F2FP.BF16.F32.PACK_AB R28, R32, R28 ;  /* 0x0000001c201c723e */ /* 0x000fce00000010ff */
.L_x_0:
[----:B------:R-:W-:Y:S01]  /*38d0*/  BAR.SYNC.DEFER_BLOCKING 0x0 ;  /* 0x0000000000007b1d */ /* 0x000fe20000010000 */
[C---:B------:R-:W-:Y:S01]  /*38e0*/  LOP3.LUT R0, R82.reuse, 0xe0, RZ, 0xc0, !PT ;  /* 0x000000e052007812 */ /* 0x040fe200078ec0ff */
[C---:B------:R-:W-:Y:S01]  /*38f0*/  IMAD.SHL.U32 R2, R82.reuse, 0x80, RZ ;  /* 0x0000008052027824 */ /* 0x040fe200078e00ff */
[----:B------:R-:W-:Y:S01]  /*3900*/  LOP3.LUT R81, R81, 0x1c, R82, 0xf8, !PT ;  /* 0x0000001c51517812 */ /* 0x000fe200078ef852 */
[----:B------:R-:W-:Y:S01]  /*3910*/  IMAD.SHL.U32 R3, R82, 0x4, RZ ;  /* 0x0000000452037824 */ /* 0x000fe200078e00ff */
[----:B------:R-:W-:Y:S01]  /*3920*/  LOP3.LUT R18, R77, 0x60, R78, 0xfe, !PT ;  /* 0x000000604d127812 */ /* 0x000fe200078efe4e */
[----:B------:R-:W-:Y:S01]  /*3930*/  IMAD.SHL.U32 R0, R0, 0x4, RZ ;  /* 0x0000000400007824 */ /* 0x000fe200078e00ff */
[----:B------:R-:W-:Y:S01]  /*3940*/  LOP3.LUT R2, R2, 0xc00, RZ, 0xc0, !PT ;  /* 0x00000c0002027812 */ /* 0x000fe200078ec0ff */
[----:B------:R-:W0:Y:S01]  /*3950*/  LDC R13, c[0x0][0x248] ;  /* 0x00009200ff0d7b82 */ /* 0x000e220000000800 */
[----:B------:R-:W-:Y:S01]  /*3960*/  ULDC UR4, c[0x0][0x244] ;  /* 0x0000910000047ab9 */ /* 0x000fe20000000800 */
[----:B------:R-:W-:Y:S01]  /*3970*/  ULDC.64 UR10, c[0x0][0x228] ;  /* 0x00008a00000a7ab9 */ /* 0x000fe20000000a00 */
[----:B------:R-:W-:Y:S01]  /*3980*/  LOP3.LUT R81, R81, R0, RZ, 0xfc, !PT ;  /* 0x0000000051517212 */ /* 0x000fe200078efcff */
[----:B------:R-:W-:Y:S01]  /*3990*/  ULDC.64 UR6, c[0x0][0x220] ;  /* 0x0000880000067ab9 */ /* 0x000fe20000000a00 */
[----:B------:R-:W-:Y:S01]  /*39a0*/  LOP3.LUT R5, R2, 0x7c, R3, 0xf8, !PT ;  /* 0x0000007c02057812 */ /* 0x000fe200078ef803 */
[----:B------:R-:W-:Y:S01]  /*39b0*/  IMAD R2, R79, UR4, RZ ;  /* 0x000000044f027c24 */ /* 0x000fe2000f8e02ff */
[----:B------:R-:W-:Y:S01]  /*39c0*/  LOP3.LUT R0, R81, 0x40, RZ, 0x3c, !PT ;  /* 0x0000004051007812 */ /* 0x000fe200078e3cff */
[----:B------:R-:W-:Y:S01]  /*39d0*/  IMAD.IADD R80, R77, 0x1, R80 ;  /* 0x000000014d507824 */ /* 0x000fe200078e0250 */
[----:B------:R-:W-:-:S02]  /*39e0*/  LOP3.LUT R3, R81, 0x20, RZ, 0x3c, !PT ;  /* 0x0000002051037812 */ /* 0x000fc400078e3cff */
[----:B------:R-:W-:Y:S02]  /*39f0*/  LOP3.LUT R4, R81, 0x60, RZ, 0x3c, !PT ;  /* 0x0000006051047812 */ /* 0x000fe400078e3cff */
[----:B------:R-:W-:Y:S02]  /*3a00*/  LOP3.LUT R7, R5, 0xe0, R82, 0x78, !PT ;  /* 0x000000e005077812 */ /* 0x000fe400078e7852 */
[----:B------:R-:W-:Y:S01]  /*3a10*/  ISETP.GE.AND P0, PT, R79, UR10, PT ;  /* 0x0000000a4f007c0c */ /* 0x000fe2000bf06270 */
[----:B------:R-:W-:Y:S01]  /*3a20*/  STS [R81+UR5], R28 ;  /* 0x0000001c51007988 */ /* 0x000fe20008000805 */
[----:B------:R-:W-:Y:S02]  /*3a30*/  LEA R12, P1, R2, UR6, 0x1 ;  /* 0x00000006020c7c11 */ /* 0x000fe4000f8208ff */
[----:B------:R-:W-:Y:S01]  /*3a40*/  LEA.HI R82, R82, R77, RZ, 0x1c ;  /* 0x0000004d52527211 */ /* 0x000fe200078fe0ff */
[----:B------:R1:W-:Y:S01]  /*3a50*/  STS [R0+UR5+0x800], R29 ;  /* 0x0008001d00007988 */ /* 0x0003e20008000805 */
[----:B------:R-:W-:-:S03]  /*3a60*/  LEA.HI.X.SX32 R16, R2, UR7, 0x1, P1 ;  /* 0x0000000702107c11 */ /* 0x000fc600088f0eff */
[----:B------:R-:W-:Y:S01]  /*3a70*/  STS [R3+UR5+0x400], R30 ;  /* 0x0004001e03007988 */ /* 0x000fe20008000805 */
[----:B------:R-:W-:-:S03]  /*3a80*/  VIADD R82, R82, 0x70 ;  /* 0x0000007052527836 */ /* 0x000fc60000000000 */
[----:B------:R2:W-:Y:S01]  /*3a90*/  STS [R4+UR5+0xc00], R31 ;  /* 0x000c001f04007988 */ /* 0x0005e20008000805 */
[-C--:B0-----:R-:W-:Y:S01]  /*3aa0*/  IMAD R14, R82, R13.reuse, RZ ;  /* 0x0000000d520e7224 */ /* 0x081fe200078e02ff */
[C---:B-1----:R-:W-:Y:S01]  /*3ab0*/  LOP3.LUT R0, R77.reuse, R78, RZ, 0xfc, !PT ;  /* 0x0000004e4d007212 */ /* 0x042fe200078efcff */
[----:B------:R-:W-:Y:S03]  /*3ac0*/  BAR.SYNC.DEFER_BLOCKING 0x0 ;  /* 0x0000000000007b1d */ /* 0x000fe60000010000 */
[C---:B------:R-:W-:Y:S01]  /*3ad0*/  ISETP.LT.AND P3, PT, R0.reuse, UR11, !P0 ;  /* 0x0000000b00007c0c */ /* 0x040fe2000c761270 */
[-C--:B------:R-:W-:Y:S01]  /*3ae0*/  IMAD R6, R0, R13.reuse, RZ ;  /* 0x0000000d00067224 */ /* 0x080fe200078e02ff */
[C-C-:B------:R-:W-:Y:S02]  /*3af0*/  LOP3.LUT R0, R77.reuse, 0x10, R78.reuse, 0xfe, !PT ;  /* 0x000000104d007812 */ /* 0x140fe400078efe4e */
[----:B--2---:R-:W-:Y:S01]  /*3b00*/  LOP3.LUT R4, R77, 0x50, R78, 0xfe, !PT ;  /* 0x000000504d047812 */ /* 0x004fe200078efe4e */
[C---:B------:R-:W-:Y:S01]  /*3b10*/  IMAD R9, R13.reuse, 0x40, R6 ;  /* 0x000000400d097824 */ /* 0x040fe200078e0206 */
[----:B------:R-:W-:Y:S01]  /*3b20*/  LEA R2, P2, R6, R12, 0x1 ;  /* 0x0000000c06027211 */ /* 0x000fe200078408ff */
[C---:B------:R-:W-:Y:S01]  /*3b30*/  IMAD R5, R0.reuse, R13, RZ ;  /* 0x0000000d00057224 */ /* 0x040fe200078e02ff */
[----:B------:R-:W-:Y:S01]  /*3b40*/  ISETP.LT.AND P1, PT, R0, UR11, !P0 ;  /* 0x0000000b00007c0c */ /* 0x000fe2000c721270 */
[----:B------:R-:W-:Y:S01]  /*3b50*/  IMAD R11, R13, 0x10, R9 ;  /* 0x000000100d0b7824 */ /* 0x000fe200078e0209 */
[----:B------:R-:W-:-:S02]  /*3b60*/  LEA.HI.X.SX32 R3, R6, R16, 0x1, P2 ;  /* 0x0000001006037211 */ /* 0x000fc400010f0eff */
[----:B------:R-:W-:Y:S02]  /*3b70*/  ISETP.LT.AND P2, PT, R4, UR11, !P0 ;  /* 0x0000000b04007c0c */ /* 0x000fe4000c741270 */
[----:B------:R-:W-:Y:S02]  /*3b80*/  LEA R4, P4, R5, R12, 0x1 ;  /* 0x0000000c05047211 */ /* 0x000fe400078808ff */
[C-C-:B------:R-:W-:Y:S02]  /*3b90*/  LOP3.LUT R0, R77.reuse, 0x40, R78.reuse, 0xfe, !PT ;  /* 0x000000404d007812 */ /* 0x140fe400078efe4e */
[----:B------:R-:W-:Y:S02]  /*3ba0*/  LOP3.LUT R77, R77, 0x20, R78, 0xfe, !PT ;  /* 0x000000204d4d7812 */ /* 0x000fe400078efe4e */
[----:B------:R-:W-:Y:S01]  /*3bb0*/  LEA.HI.X.SX32 R5, R5, R16, 0x1, P4 ;  /* 0x0000001005057211 */ /* 0x000fe200020f0eff */
[----:B------:R-:W0:Y:S01]  /*3bc0*/  LDS R15, [R7+UR5] ;  /* 0x00000005070f7984 */ /* 0x000e220008000800 */
[C---:B------:R-:W-:Y:S01]  /*3bd0*/  ISETP.LT.AND P5, PT, R77.reuse, UR11, !P0 ;  /* 0x0000000b4d007c0c */ /* 0x040fe2000c7a1270 */
[-C--:B------:R-:W-:Y:S01]  /*3be0*/  IMAD R77, R77, R13.reuse, RZ ;  /* 0x0000000d4d4d7224 */ /* 0x080fe200078e02ff */
[C---:B------:R-:W-:Y:S01]  /*3bf0*/  ISETP.LT.AND P4, PT, R80.reuse, UR11, !P0 ;  /* 0x0000000b50007c0c */ /* 0x040fe2000c781270 */
[----:B------:R-:W1:Y:S01]  /*3c00*/  LDS R17, [R7+UR5+0x100] ;  /* 0x0001000507117984 */ /* 0x000e620008000800 */
[----:B------:R-:W-:-:S02]  /*3c10*/  IMAD R80, R80, R13, RZ ;  /* 0x0000000d50507224 */ /* 0x000fc400078e02ff */
[----:B------:R-:W-:Y:S01]  /*3c20*/  IMAD R13, R13, 0x10, R11 ;  /* 0x000000100d0d7824 */ /* 0x000fe200078e020b */
[----:B------:R-:W2:Y:S04]  /*3c30*/  LDS R19, [R7+UR5+0x200] ;  /* 0x0002000507137984 */ /* 0x000ea80008000800 */
[----:B------:R3:W4:Y:S04]  /*3c40*/  LDS R21, [R7+UR5+0x300] ;  /* 0x0003000507157984 */ /* 0x0007280008000800 */
[----:B0-----:R0:W-:Y:S01]  /*3c50*/  @P3 STG.E.U16 desc[UR8][R2.64], R15 ;  /* 0x0000000f02003986 */ /* 0x0011e2000c101508 */
[----:B------:R-:W-:-:S03]  /*3c60*/  LEA R6, P3, R77, R12, 0x1 ;  /* 0x0000000c4d067211 */ /* 0x000fc600078608ff */
[----:B-1----:R1:W-:Y:S01]  /*3c70*/  @P1 STG.E.U16 desc[UR8][R4.64], R17 ;  /* 0x0000001104001986 */ /* 0x0023e2000c101508 */
[----:B------:R-:W-:Y:S02]  /*3c80*/  LEA R8, P1, R9, R12, 0x1 ;  /* 0x0000000c09087211 */ /* 0x000fe400078208ff */
[-C--:B---3--:R-:W-:Y:S02]  /*3c90*/  LEA.HI.X.SX32 R7, R77, R16.reuse, 0x1, P3 ;  /* 0x000000104d077211 */ /* 0x088fe400018f0eff */
[----:B------:R-:W-:Y:S02]  /*3ca0*/  LEA.HI.X.SX32 R9, R9, R16, 0x1, P1 ;  /* 0x0000001009097211 */ /* 0x000fe400008f0eff */
[----:B------:R-:W-:Y:S01]  /*3cb0*/  ISETP.LT.AND P3, PT, R0, UR11, !P0 ;  /* 0x0000000b00007c0c */ /* 0x000fe2000c761270 */
[----:B--2---:R2:W-:Y:S01]  /*3cc0*/  @P5 STG.E.U16 desc[UR8][R6.64], R19 ;  /* 0x0000001306005986 */ /* 0x0045e2000c101508 */
[----:B0-----:R-:W-:Y:S02]  /*3cd0*/  LEA R2, P6, R80, R12, 0x1 ;  /* 0x0000000c50027211 */ /* 0x001fe400078c08ff */
[----:B------:R-:W-:-:S02]  /*3ce0*/  PRMT R15, R15, 0x7632, R15 ;  /* 0x000076320f0f7816 */ /* 0x000fc4000000000f */
[C---:B-1----:R-:W-:Y:S02]  /*3cf0*/  LEA R4, P1, R13.reuse, R12, 0x1 ;  /* 0x0000000c0d047211 */ /* 0x042fe400078208ff */
[-C--:B------:R-:W-:Y:S02]  /*3d00*/  LEA.HI.X.SX32 R3, R80, R16.reuse, 0x1, P6 ;  /* 0x0000001050037211 */ /* 0x080fe400030f0eff */
[----:B------:R-:W-:Y:S02]  /*3d10*/  LEA.HI.X.SX32 R5, R13, R16, 0x1, P1 ;  /* 0x000000100d057211 */ /* 0x000fe400008f0eff */
[----:B------:R-:W-:Y:S01]  /*3d20*/  ISETP.LT.AND P1, PT, R18, UR11, !P0 ;  /* 0x0000000b12007c0c */ /* 0x000fe2000c721270 */
[----:B----4-:R2:W-:Y:S01]  /*3d30*/  @P4 STG.E.U16 desc[UR8][R2.64], R21 ;  /* 0x0000001502004986 */ /* 0x0105e2000c101508 */
[----:B------:R-:W-:Y:S02]  /*3d40*/  ISETP.LT.AND P0, PT, R82, UR11, !P0 ;  /* 0x0000000b52007c0c */ /* 0x000fe4000c701270 */
[----:B------:R-:W-:Y:S01]  /*3d50*/  LEA R10, P6, R11, R12, 0x1 ;  /* 0x0000000c0b0a7211 */ /* 0x000fe200078c08ff */
[----:B------:R2:W-:Y:S01]  /*3d60*/  @P3 STG.E.U16 desc[UR8][R8.64], R15 ;  /* 0x0000000f08003986 */ /* 0x0005e2000c101508 */
[----:B------:R-:W-:-:S02]  /*3d70*/  PRMT R17, R17, 0x7632, R17 ;  /* 0x0000763211117816 */ /* 0x000fc40000000011 */
[----:B------:R-:W-:Y:S02]  /*3d80*/  LEA.HI.X.SX32 R11, R11, R16, 0x1, P6 ;  /* 0x000000100b0b7211 */ /* 0x000fe400030f0eff */
[----:B------:R-:W-:Y:S02]  /*3d90*/  PRMT R0, R19, 0x7632, R0 ;  /* 0x0000763213007816 */ /* 0x000fe40000000000 */
[C---:B------:R-:W-:Y:S01]  /*3da0*/  LEA R12, P6, R14.reuse, R12, 0x1 ;  /* 0x0000000c0e0c7211 */ /* 0x040fe200078c08ff */
[----:B------:R2:W-:Y:S03]  /*3db0*/  @P2 STG.E.U16 desc[UR8][R10.64], R17 ;  /* 0x000000110a002986 */ /* 0x0005e6000c101508 */
[----:B------:R-:W-:Y:S01]  /*3dc0*/  LEA.HI.X.SX32 R13, R14, R16, 0x1, P6 ;  /* 0x000000100e0d7211 */ /* 0x000fe200030f0eff */
[----:B------:R2:W-:Y:S01]  /*3dd0*/  @P1 STG.E.U16 desc[UR8][R4.64], R0 ;  /* 0x0000000004001986 */ /* 0x0005e2000c101508 */
[----:B------:R-:W-:Y:S07]  /*3de0*/  @!P0 EXIT ;  /* 0x000000000000894d */ /* 0x000fee0003800000 */
[----:B--2---:R-:W-:-:S05]  /*3df0*/  PRMT R6, R21, 0x7632, R6 ;  /* 0x0000763215067816 */ /* 0x004fca0000000006 */
[----:B------:R-:W-:Y:S01]  /*3e00*/  STG.E.U16 desc[UR8][R12.64], R6 ;  /* 0x000000060c007986 */ /* 0x000fe2000c101508 */
[----:B------:R-:W-:Y:S05]  /*3e10*/  EXIT ;  /* 0x000000000000794d */ /* 0x000fea0003800000 */
.L_x_2:
[----:B------:R-:W-:-:S00]  /*3e20*/  BRA `(.L_x_2) ;  /* 0xfffffffc00fc7947 */ /* 0x000fc0000383ffff */
[----:B------:R-:W-:-:S00]  /*3e30*/  NOP ;  /* 0x0000000000007918 */ /* 0x000fc00000000000 */
        /* <DEDUP_REMOVED lines=12> */
.L_x_3:


//--------------------- .nv.shared.matmul_kernel  --------------------------
	.section	.nv.shared.matmul_kernel,"aw",@nobits
	.sectionflags	@""
	.align	16
	.zero		1024


//--------------------- .nv.shared.reserved.0     --------------------------
	.section	.nv.shared.reserved.0,"aw",@nobits
	.weak		__nv_reservedSMEM_offset_0_alias
	.size		__nv_reservedSMEM_offset_0_alias, 0, 0
	.other		__nv_reservedSMEM_offset_0_alias,@"STO_CUDA_RESERVED_SHARED STV_DEFAULT"
__nv_reservedSMEM_offset_0_alias:
	.zero		0


//--------------------- .nv.constant0.matmul_kernel --------------------------
	.section	.nv.constant0.matmul_kernel,"a",@progbits
	.sectionflags	@""
	.align	4
.nv.constant0.matmul_kernel:
	.zero		608


//--------------------- SYMBOLS --------------------------

	.type		.nv.reservedSmem.offset0,@object
	.size		.nv.reservedSmem.offset0,0x4
